//
// Generated by NVIDIA NVVM Compiler
//
// Compiler Build ID: CL-36424714
// Cuda compilation tools, release 13.0, V13.0.88
// Based on NVVM 20.0.0
//

.version 9.0
.target sm_100
.address_size 64

	// .globl	_Z5KmeanP6uchar4P4info
.func  (.param .b64 func_retval0) __internal_accurate_pow
(
	.param .b64 __internal_accurate_pow_param_0
)
;
.const .align 4 .b8 cl[128];

.visible .entry _Z5KmeanP6uchar4P4info(
	.param .u64 .ptr .align 1 _Z5KmeanP6uchar4P4info_param_0,
	.param .u64 .ptr .align 1 _Z5KmeanP6uchar4P4info_param_1
)
{
	.reg .pred 	%p<30>;
	.reg .b16 	%rs<17>;
	.reg .b32 	%r<84>;
	.reg .b32 	%f<15>;
	.reg .b64 	%rd<16>;
	.reg .b64 	%fd<47>;

	ld.param.u64 	%rd6, [_Z5KmeanP6uchar4P4info_param_1];
	cvta.to.global.u64 	%rd1, %rd6;
	mov.u32 	%r27, %ntid.y;
	mov.u32 	%r28, %ctaid.y;
	mov.u32 	%r29, %tid.y;
	mad.lo.s32 	%r76, %r27, %r28, %r29;
	ld.global.u32 	%r82, [%rd1+4];
	setp.ge.s32 	%p2, %r76, %r82;
	@%p2 bra 	$L__BB0_10;
	mov.f64 	%fd1, 0d4000000000000000;
	{
	.reg .b32 %temp; 
	mov.b64 	{%temp, %r3}, %fd1;
	}
	and.b32  	%r4, %r3, 2146435072;
	setp.eq.s32 	%p3, %r4, 1062207488;
	setp.lt.s32 	%p4, %r3, 0;
	selp.b32 	%r5, 0, 2146435072, %p4;
	and.b32  	%r30, %r3, 2147483647;
	setp.ne.s32 	%p5, %r30, 1071644672;
	and.pred  	%p1, %p3, %p5;
	ld.global.u32 	%r83, [%rd1];
	mov.u64 	%rd9, cl;
$L__BB0_2:
	mov.u32 	%r31, %ntid.x;
	mov.u32 	%r32, %ctaid.x;
	mov.u32 	%r33, %tid.x;
	mad.lo.s32 	%r78, %r31, %r32, %r33;
	setp.ge.s32 	%p6, %r78, %r83;
	@%p6 bra 	$L__BB0_9;
$L__BB0_3:
	ld.param.u64 	%rd13, [_Z5KmeanP6uchar4P4info_param_0];
	mad.lo.s32 	%r34, %r83, %r76, %r78;
	cvta.to.global.u64 	%rd7, %rd13;
	mul.wide.s32 	%rd8, %r34, 4;
	add.s64 	%rd2, %rd7, %rd8;
	ld.global.u32 	%r13, [%rd1+8];
	setp.lt.s32 	%p7, %r13, 1;
	mov.b16 	%rs16, 255;
	@%p7 bra 	$L__BB0_7;
	.pragma "used_bytes_mask 7";
	ld.global.u32 	%r37, [%rd2];
	bfe.u32 	%r38, %r37, 0, 8;
	cvt.u16.u32 	%rs4, %r38;
	and.b16  	%rs5, %rs4, 255;
	bfe.u32 	%r39, %r37, 8, 8;
	cvt.u16.u32 	%rs6, %r39;
	and.b16  	%rs7, %rs6, 255;
	bfe.u32 	%r40, %r37, 16, 8;
	cvt.u16.u32 	%rs8, %r40;
	and.b16  	%rs9, %rs8, 255;
	cvt.rn.f32.u16 	%f1, %rs5;
	cvt.rn.f32.u16 	%f2, %rs7;
	cvt.rn.f32.u16 	%f3, %rs9;
	neg.s32 	%r79, %r13;
	mov.b32 	%r81, -1;
	mov.f32 	%f14, 0f43DD5623;
	mov.b32 	%r80, 0;
	mov.u64 	%rd15, %rd9;
$L__BB0_5:
	setp.lt.s32 	%p8, %r3, 0;
	setp.eq.s32 	%p9, %r4, 1062207488;
	.pragma "used_bytes_mask 7";
	ld.const.u32 	%r41, [%rd15];
	bfe.u32 	%r42, %r41, 0, 8;
	cvt.u16.u32 	%rs10, %r42;
	and.b16  	%rs11, %rs10, 255;
	bfe.u32 	%r43, %r41, 8, 8;
	cvt.u16.u32 	%rs12, %r43;
	and.b16  	%rs13, %rs12, 255;
	bfe.u32 	%r44, %r41, 16, 8;
	cvt.u16.u32 	%rs14, %r44;
	and.b16  	%rs15, %rs14, 255;
	cvt.rn.f32.u16 	%f7, %rs11;
	sub.f32 	%f8, %f1, %f7;
	cvt.f64.f32 	%fd2, %f8;
	{
	.reg .b32 %temp; 
	mov.b64 	{%temp, %r45}, %fd2;
	}
	abs.f64 	%fd3, %fd2;
	{ // callseq 0, 0
	.param .b64 param0;
	st.param.f64 	[param0], %fd3;
	.param .b64 retval0;
	call.uni (retval0), 
	__internal_accurate_pow, 
	(
	param0
	);
	ld.param.f64 	%fd4, [retval0];
	} // callseq 0
	setp.lt.s32 	%p11, %r45, 0;
	neg.f64 	%fd6, %fd4;
	selp.f64 	%fd7, %fd6, %fd4, %p9;
	selp.f64 	%fd8, %fd7, %fd4, %p11;
	setp.eq.f32 	%p12, %f8, 0f00000000;
	selp.b32 	%r46, %r45, 0, %p9;
	or.b32  	%r47, %r46, 2146435072;
	selp.b32 	%r48, %r47, %r46, %p8;
	mov.b32 	%r49, 0;
	mov.b64 	%fd9, {%r49, %r48};
	selp.f64 	%fd10, %fd9, %fd8, %p12;
	add.f64 	%fd11, %fd2, 0d4000000000000000;
	{
	.reg .b32 %temp; 
	mov.b64 	{%temp, %r50}, %fd11;
	}
	and.b32  	%r51, %r50, 2146435072;
	setp.eq.s32 	%p13, %r51, 2146435072;
	setp.eq.f64 	%p14, %fd3, 0d7FF0000000000000;
	or.b32  	%r52, %r5, -2147483648;
	selp.b32 	%r53, %r52, %r5, %p1;
	selp.b32 	%r54, %r53, %r5, %p11;
	mov.b64 	%fd12, {%r49, %r54};
	selp.f64 	%fd13, %fd12, %fd10, %p13;
	selp.f64 	%fd14, %fd13, %fd10, %p14;
	setp.eq.f32 	%p15, %f8, 0f3F800000;
	selp.f64 	%fd15, 0d3FF0000000000000, %fd14, %p15;
	cvt.rn.f32.u16 	%f9, %rs13;
	sub.f32 	%f10, %f2, %f9;
	cvt.f64.f32 	%fd16, %f10;
	{
	.reg .b32 %temp; 
	mov.b64 	{%temp, %r55}, %fd16;
	}
	abs.f64 	%fd17, %fd16;
	{ // callseq 1, 0
	.param .b64 param0;
	st.param.f64 	[param0], %fd17;
	.param .b64 retval0;
	call.uni (retval0), 
	__internal_accurate_pow, 
	(
	param0
	);
	ld.param.f64 	%fd18, [retval0];
	} // callseq 1
	setp.lt.s32 	%p16, %r55, 0;
	neg.f64 	%fd20, %fd18;
	selp.f64 	%fd21, %fd20, %fd18, %p9;
	selp.f64 	%fd22, %fd21, %fd18, %p16;
	setp.eq.f32 	%p17, %f10, 0f00000000;
	selp.b32 	%r56, %r55, 0, %p9;
	or.b32  	%r57, %r56, 2146435072;
	selp.b32 	%r58, %r57, %r56, %p8;
	mov.b64 	%fd23, {%r49, %r58};
	selp.f64 	%fd24, %fd23, %fd22, %p17;
	add.f64 	%fd25, %fd16, 0d4000000000000000;
	{
	.reg .b32 %temp; 
	mov.b64 	{%temp, %r59}, %fd25;
	}
	and.b32  	%r60, %r59, 2146435072;
	setp.eq.s32 	%p18, %r60, 2146435072;
	setp.eq.f64 	%p19, %fd17, 0d7FF0000000000000;
	selp.b32 	%r61, %r53, %r5, %p16;
	mov.b64 	%fd26, {%r49, %r61};
	selp.f64 	%fd27, %fd26, %fd24, %p18;
	selp.f64 	%fd28, %fd27, %fd24, %p19;
	setp.eq.f32 	%p20, %f10, 0f3F800000;
	selp.f64 	%fd29, 0d3FF0000000000000, %fd28, %p20;
	add.f64 	%fd30, %fd15, %fd29;
	cvt.rn.f32.u16 	%f11, %rs15;
	sub.f32 	%f12, %f3, %f11;
	cvt.f64.f32 	%fd31, %f12;
	{
	.reg .b32 %temp; 
	mov.b64 	{%temp, %r62}, %fd31;
	}
	abs.f64 	%fd32, %fd31;
	{ // callseq 2, 0
	.param .b64 param0;
	st.param.f64 	[param0], %fd32;
	.param .b64 retval0;
	call.uni (retval0), 
	__internal_accurate_pow, 
	(
	param0
	);
	ld.param.f64 	%fd33, [retval0];
	} // callseq 2
	setp.lt.s32 	%p21, %r62, 0;
	neg.f64 	%fd35, %fd33;
	selp.f64 	%fd36, %fd35, %fd33, %p9;
	selp.f64 	%fd37, %fd36, %fd33, %p21;
	setp.eq.f32 	%p22, %f12, 0f00000000;
	selp.b32 	%r63, %r62, 0, %p9;
	or.b32  	%r64, %r63, 2146435072;
	selp.b32 	%r65, %r64, %r63, %p8;
	mov.b64 	%fd38, {%r49, %r65};
	selp.f64 	%fd39, %fd38, %fd37, %p22;
	add.f64 	%fd40, %fd31, 0d4000000000000000;
	{
	.reg .b32 %temp; 
	mov.b64 	{%temp, %r66}, %fd40;
	}
	and.b32  	%r67, %r66, 2146435072;
	setp.eq.s32 	%p23, %r67, 2146435072;
	setp.eq.f64 	%p24, %fd32, 0d7FF0000000000000;
	selp.b32 	%r68, %r53, %r5, %p21;
	mov.b64 	%fd41, {%r49, %r68};
	selp.f64 	%fd42, %fd41, %fd39, %p23;
	selp.f64 	%fd43, %fd42, %fd39, %p24;
	setp.eq.f32 	%p25, %f12, 0f3F800000;
	selp.f64 	%fd44, 0d3FF0000000000000, %fd43, %p25;
	add.f64 	%fd45, %fd30, %fd44;
	sqrt.rn.f64 	%fd46, %fd45;
	cvt.rn.f32.f64 	%f13, %fd46;
	setp.gt.f32 	%p26, %f14, %f13;
	selp.b32 	%r81, %r80, %r81, %p26;
	selp.f32 	%f14, %f13, %f14, %p26;
	add.s32 	%r80, %r80, 1;
	add.s32 	%r79, %r79, 1;
	setp.ne.s32 	%p27, %r79, 0;
	add.s64 	%rd15, %rd15, 4;
	@%p27 bra 	$L__BB0_5;
	cvt.u16.u32 	%rs16, %r81;
$L__BB0_7:
	ld.param.u64 	%rd14, [_Z5KmeanP6uchar4P4info_param_0];
	cvta.to.global.u64 	%rd10, %rd14;
	mul.wide.s32 	%rd11, %r34, 4;
	add.s64 	%rd12, %rd10, %rd11;
	st.global.u8 	[%rd12+3], %rs16;
	mov.u32 	%r70, %ntid.x;
	mov.u32 	%r71, %nctaid.x;
	mad.lo.s32 	%r78, %r70, %r71, %r78;
	ld.global.u32 	%r83, [%rd1];
	setp.lt.s32 	%p28, %r78, %r83;
	@%p28 bra 	$L__BB0_3;
	ld.global.u32 	%r82, [%rd1+4];
$L__BB0_9:
	mov.u32 	%r72, %ntid.y;
	mov.u32 	%r73, %nctaid.y;
	mad.lo.s32 	%r76, %r72, %r73, %r76;
	setp.lt.s32 	%p29, %r76, %r82;
	@%p29 bra 	$L__BB0_2;
$L__BB0_10:
	ret;

}
	// .globl	_Z7reBuildP6uchar4P5Uint4P4info
.visible .entry _Z7reBuildP6uchar4P5Uint4P4info(
	.param .u64 .ptr .align 1 _Z7reBuildP6uchar4P5Uint4P4info_param_0,
	.param .u64 .ptr .align 1 _Z7reBuildP6uchar4P5Uint4P4info_param_1,
	.param .u64 .ptr .align 1 _Z7reBuildP6uchar4P5Uint4P4info_param_2
)
{
	.reg .pred 	%p<8>;
	.reg .b16 	%rs<4>;
	.reg .b32 	%r<90>;
	.reg .b64 	%rd<16>;

	ld.param.u64 	%rd6, [_Z7reBuildP6uchar4P5Uint4P4info_param_0];
	ld.param.u64 	%rd5, [_Z7reBuildP6uchar4P5Uint4P4info_param_1];
	ld.param.u64 	%rd7, [_Z7reBuildP6uchar4P5Uint4P4info_param_2];
	cvta.to.global.u64 	%rd1, %rd6;
	cvta.to.global.u64 	%rd2, %rd7;
	mov.u32 	%r1, %tid.x;
	ld.global.u32 	%r43, [%rd2+8];
	setp.ge.s32 	%p1, %r1, %r43;
	@%p1 bra 	$L__BB1_12;
	cvta.to.global.u64 	%rd8, %rd5;
	and.b32  	%r45, %r1, 255;
	mul.wide.u32 	%rd9, %r45, 12;
	add.s64 	%rd3, %rd8, %rd9;
	mov.b32 	%r81, 0;
	st.global.u32 	[%rd3], %r81;
	st.global.u32 	[%rd3+4], %r81;
	st.global.u32 	[%rd3+8], %r81;
	ld.global.u32 	%r79, [%rd2+4];
	setp.lt.s32 	%p2, %r79, 1;
	mov.u32 	%r82, %r81;
	mov.u32 	%r83, %r81;
	mov.u32 	%r85, %r81;
	@%p2 bra 	$L__BB1_10;
	cvt.u16.u32 	%rs1, %r1;
	ld.global.u32 	%r84, [%rd2];
	mov.b32 	%r81, 0;
	and.b16  	%rs3, %rs1, 255;
	mov.u32 	%r65, %r81;
$L__BB1_3:
	setp.lt.s32 	%p3, %r84, 1;
	@%p3 bra 	$L__BB1_9;
	mov.b32 	%r72, 0;
$L__BB1_5:
	mad.lo.s32 	%r48, %r84, %r65, %r72;
	mul.wide.s32 	%rd10, %r48, 4;
	add.s64 	%rd11, %rd1, %rd10;
	add.s64 	%rd4, %rd11, 3;
	ld.global.u8 	%rs2, [%rd11+3];
	setp.ne.s16 	%p4, %rs2, %rs3;
	@%p4 bra 	$L__BB1_7;
	ld.global.u8 	%r49, [%rd4+-3];
	add.s32 	%r83, %r83, %r49;
	st.global.u32 	[%rd3], %r83;
	ld.global.u32 	%r50, [%rd2];
	mad.lo.s32 	%r51, %r50, %r65, %r72;
	mul.wide.s32 	%rd12, %r51, 4;
	add.s64 	%rd13, %rd1, %rd12;
	ld.global.u8 	%r52, [%rd13+1];
	add.s32 	%r82, %r82, %r52;
	st.global.u32 	[%rd3+4], %r82;
	ld.global.u32 	%r53, [%rd2];
	mad.lo.s32 	%r54, %r53, %r65, %r72;
	mul.wide.s32 	%rd14, %r54, 4;
	add.s64 	%rd15, %rd1, %rd14;
	ld.global.u8 	%r55, [%rd15+2];
	add.s32 	%r81, %r81, %r55;
	st.global.u32 	[%rd3+8], %r81;
	add.s32 	%r85, %r85, 1;
	ld.global.u32 	%r84, [%rd2];
$L__BB1_7:
	add.s32 	%r72, %r72, 1;
	setp.lt.s32 	%p5, %r72, %r84;
	@%p5 bra 	$L__BB1_5;
	ld.global.u32 	%r79, [%rd2+4];
$L__BB1_9:
	add.s32 	%r65, %r65, 1;
	setp.lt.s32 	%p6, %r65, %r79;
	@%p6 bra 	$L__BB1_3;
$L__BB1_10:
	setp.eq.s32 	%p7, %r85, 0;
	@%p7 bra 	$L__BB1_12;
	div.u32 	%r56, %r83, %r85;
	st.global.u32 	[%rd3], %r56;
	div.u32 	%r57, %r82, %r85;
	st.global.u32 	[%rd3+4], %r57;
	div.u32 	%r58, %r81, %r85;
	st.global.u32 	[%rd3+8], %r58;
$L__BB1_12:
	ret;

}
.func  (.param .b64 func_retval0) __internal_accurate_pow(
	.param .b64 __internal_accurate_pow_param_0
)
{
	.reg .pred 	%p<8>;
	.reg .b32 	%r<49>;
	.reg .b32 	%f<3>;
	.reg .b64 	%fd<109>;

	ld.param.f64 	%fd10, [__internal_accurate_pow_param_0];
	{
	.reg .b32 %temp; 
	mov.b64 	{%temp, %r46}, %fd10;
	}
	{
	.reg .b32 %temp; 
	mov.b64 	{%r45, %temp}, %fd10;
	}
	shr.u32 	%r47, %r46, 20;
	setp.gt.u32 	%p1, %r46, 1048575;
	@%p1 bra 	$L__BB2_2;
	mul.f64 	%fd11, %fd10, 0d4350000000000000;
	{
	.reg .b32 %temp; 
	mov.b64 	{%temp, %r46}, %fd11;
	}
	{
	.reg .b32 %temp; 
	mov.b64 	{%r45, %temp}, %fd11;
	}
	shr.u32 	%r16, %r46, 20;
	add.s32 	%r47, %r16, -54;
$L__BB2_2:
	add.s32 	%r48, %r47, -1023;
	and.b32  	%r17, %r46, -2146435073;
	or.b32  	%r18, %r17, 1072693248;
	mov.b64 	%fd107, {%r45, %r18};
	setp.lt.u32 	%p2, %r18, 1073127583;
	@%p2 bra 	$L__BB2_4;
	{
	.reg .b32 %temp; 
	mov.b64 	{%r19, %temp}, %fd107;
	}
	{
	.reg .b32 %temp; 
	mov.b64 	{%temp, %r20}, %fd107;
	}
	add.s32 	%r21, %r20, -1048576;
	mov.b64 	%fd107, {%r19, %r21};
	add.s32 	%r48, %r47, -1022;
$L__BB2_4:
	add.f64 	%fd12, %fd107, 0dBFF0000000000000;
	add.f64 	%fd13, %fd107, 0d3FF0000000000000;
	rcp.approx.ftz.f64 	%fd14, %fd13;
	neg.f64 	%fd15, %fd13;
	fma.rn.f64 	%fd16, %fd15, %fd14, 0d3FF0000000000000;
	fma.rn.f64 	%fd17, %fd16, %fd16, %fd16;
	fma.rn.f64 	%fd18, %fd17, %fd14, %fd14;
	mul.f64 	%fd19, %fd12, %fd18;
	fma.rn.f64 	%fd20, %fd12, %fd18, %fd19;
	mul.f64 	%fd21, %fd20, %fd20;
	fma.rn.f64 	%fd22, %fd21, 0d3EB0F5FF7D2CAFE2, 0d3ED0F5D241AD3B5A;
	fma.rn.f64 	%fd23, %fd22, %fd21, 0d3EF3B20A75488A3F;
	fma.rn.f64 	%fd24, %fd23, %fd21, 0d3F1745CDE4FAECD5;
	fma.rn.f64 	%fd25, %fd24, %fd21, 0d3F3C71C7258A578B;
	fma.rn.f64 	%fd26, %fd25, %fd21, 0d3F6249249242B910;
	fma.rn.f64 	%fd27, %fd26, %fd21, 0d3F89999999999DFB;
	sub.f64 	%fd28, %fd12, %fd20;
	add.f64 	%fd29, %fd28, %fd28;
	neg.f64 	%fd30, %fd20;
	fma.rn.f64 	%fd31, %fd30, %fd12, %fd29;
	mul.f64 	%fd32, %fd18, %fd31;
	fma.rn.f64 	%fd33, %fd21, %fd27, 0d3FB5555555555555;
	mov.f64 	%fd34, 0d3FB5555555555555;
	sub.f64 	%fd35, %fd34, %fd33;
	fma.rn.f64 	%fd36, %fd21, %fd27, %fd35;
	add.f64 	%fd37, %fd36, 0dBC46A4CB00B9E7B0;
	add.f64 	%fd38, %fd33, %fd37;
	sub.f64 	%fd39, %fd33, %fd38;
	add.f64 	%fd40, %fd37, %fd39;
	mul.rn.f64 	%fd41, %fd20, %fd20;
	neg.f64 	%fd42, %fd41;
	fma.rn.f64 	%fd43, %fd20, %fd20, %fd42;
	{
	.reg .b32 %temp; 
	mov.b64 	{%r22, %temp}, %fd32;
	}
	{
	.reg .b32 %temp; 
	mov.b64 	{%temp, %r23}, %fd32;
	}
	add.s32 	%r24, %r23, 1048576;
	mov.b64 	%fd44, {%r22, %r24};
	fma.rn.f64 	%fd45, %fd20, %fd44, %fd43;
	mul.rn.f64 	%fd46, %fd41, %fd20;
	neg.f64 	%fd47, %fd46;
	fma.rn.f64 	%fd48, %fd41, %fd20, %fd47;
	fma.rn.f64 	%fd49, %fd41, %fd32, %fd48;
	fma.rn.f64 	%fd50, %fd45, %fd20, %fd49;
	mul.rn.f64 	%fd51, %fd38, %fd46;
	neg.f64 	%fd52, %fd51;
	fma.rn.f64 	%fd53, %fd38, %fd46, %fd52;
	fma.rn.f64 	%fd54, %fd38, %fd50, %fd53;
	fma.rn.f64 	%fd55, %fd40, %fd46, %fd54;
	add.f64 	%fd56, %fd51, %fd55;
	sub.f64 	%fd57, %fd51, %fd56;
	add.f64 	%fd58, %fd55, %fd57;
	add.f64 	%fd59, %fd20, %fd56;
	sub.f64 	%fd60, %fd20, %fd59;
	add.f64 	%fd61, %fd56, %fd60;
	add.f64 	%fd62, %fd58, %fd61;
	add.f64 	%fd63, %fd32, %fd62;
	add.f64 	%fd64, %fd59, %fd63;
	sub.f64 	%fd65, %fd59, %fd64;
	add.f64 	%fd66, %fd63, %fd65;
	xor.b32  	%r25, %r48, -2147483648;
	mov.b32 	%r26, 1127219200;
	mov.b64 	%fd67, {%r25, %r26};
	mov.b32 	%r27, -2147483648;
	mov.b64 	%fd68, {%r27, %r26};
	sub.f64 	%fd69, %fd67, %fd68;
	fma.rn.f64 	%fd70, %fd69, 0d3FE62E42FEFA39EF, %fd64;
	fma.rn.f64 	%fd71, %fd69, 0dBFE62E42FEFA39EF, %fd70;
	sub.f64 	%fd72, %fd71, %fd64;
	sub.f64 	%fd73, %fd66, %fd72;
	fma.rn.f64 	%fd74, %fd69, 0d3C7ABC9E3B39803F, %fd73;
	add.f64 	%fd75, %fd70, %fd74;
	sub.f64 	%fd76, %fd70, %fd75;
	add.f64 	%fd77, %fd74, %fd76;
	mov.f64 	%fd78, 0d4000000000000000;
	{
	.reg .b32 %temp; 
	mov.b64 	{%temp, %r28}, %fd78;
	}
	{
	.reg .b32 %temp; 
	mov.b64 	{%r29, %temp}, %fd78;
	}
	shl.b32 	%r30, %r28, 1;
	setp.gt.u32 	%p3, %r30, -33554433;
	and.b32  	%r31, %r28, -15728641;
	selp.b32 	%r32, %r31, %r28, %p3;
	mov.b64 	%fd79, {%r29, %r32};
	mul.rn.f64 	%fd80, %fd75, %fd79;
	neg.f64 	%fd81, %fd80;
	fma.rn.f64 	%fd82, %fd75, %fd79, %fd81;
	fma.rn.f64 	%fd83, %fd77, %fd79, %fd82;
	add.f64 	%fd4, %fd80, %fd83;
	sub.f64 	%fd84, %fd80, %fd4;
	add.f64 	%fd5, %fd83, %fd84;
	fma.rn.f64 	%fd85, %fd4, 0d3FF71547652B82FE, 0d4338000000000000;
	{
	.reg .b32 %temp; 
	mov.b64 	{%r13, %temp}, %fd85;
	}
	mov.f64 	%fd86, 0dC338000000000000;
	add.rn.f64 	%fd87, %fd85, %fd86;
	fma.rn.f64 	%fd88, %fd87, 0dBFE62E42FEFA39EF, %fd4;
	fma.rn.f64 	%fd89, %fd87, 0dBC7ABC9E3B39803F, %fd88;
	fma.rn.f64 	%fd90, %fd89, 0d3E5ADE1569CE2BDF, 0d3E928AF3FCA213EA;
	fma.rn.f64 	%fd91, %fd90, %fd89, 0d3EC71DEE62401315;
	fma.rn.f64 	%fd92, %fd91, %fd89, 0d3EFA01997C89EB71;
	fma.rn.f64 	%fd93, %fd92, %fd89, 0d3F2A01A014761F65;
	fma.rn.f64 	%fd94, %fd93, %fd89, 0d3F56C16C1852B7AF;
	fma.rn.f64 	%fd95, %fd94, %fd89, 0d3F81111111122322;
	fma.rn.f64 	%fd96, %fd95, %fd89, 0d3FA55555555502A1;
	fma.rn.f64 	%fd97, %fd96, %fd89, 0d3FC5555555555511;
	fma.rn.f64 	%fd98, %fd97, %fd89, 0d3FE000000000000B;
	fma.rn.f64 	%fd99, %fd98, %fd89, 0d3FF0000000000000;
	fma.rn.f64 	%fd100, %fd99, %fd89, 0d3FF0000000000000;
	{
	.reg .b32 %temp; 
	mov.b64 	{%r14, %temp}, %fd100;
	}
	{
	.reg .b32 %temp; 
	mov.b64 	{%temp, %r15}, %fd100;
	}
	shl.b32 	%r33, %r13, 20;
	add.s32 	%r34, %r33, %r15;
	mov.b64 	%fd108, {%r14, %r34};
	{
	.reg .b32 %temp; 
	mov.b64 	{%temp, %r35}, %fd4;
	}
	mov.b32 	%f2, %r35;
	abs.f32 	%f1, %f2;
	setp.lt.f32 	%p4, %f1, 0f4086232B;
	@%p4 bra 	$L__BB2_7;
	setp.lt.f64 	%p5, %fd4, 0d0000000000000000;
	add.f64 	%fd101, %fd4, 0d7FF0000000000000;
	selp.f64 	%fd108, 0d0000000000000000, %fd101, %p5;
	setp.geu.f32 	%p6, %f1, 0f40874800;
	@%p6 bra 	$L__BB2_7;
	shr.u32 	%r36, %r13, 31;
	add.s32 	%r37, %r13, %r36;
	shr.s32 	%r38, %r37, 1;
	shl.b32 	%r39, %r38, 20;
	add.s32 	%r40, %r15, %r39;
	mov.b64 	%fd102, {%r14, %r40};
	sub.s32 	%r41, %r13, %r38;
	shl.b32 	%r42, %r41, 20;
	add.s32 	%r43, %r42, 1072693248;
	mov.b32 	%r44, 0;
	mov.b64 	%fd103, {%r44, %r43};
	mul.f64 	%fd108, %fd103, %fd102;
$L__BB2_7:
	abs.f64 	%fd104, %fd108;
	setp.eq.f64 	%p7, %fd104, 0d7FF0000000000000;
	fma.rn.f64 	%fd105, %fd108, %fd5, %fd108;
	selp.f64 	%fd106, %fd108, %fd105, %p7;
	st.param.f64 	[func_retval0], %fd106;
	ret;

}


// ===== COMPILED SASS (sm_100) =====

	.target	sm_100

	.elftype	@"ET_EXEC"


//--------------------- .note.nv.tkinfo           --------------------------
	.section	.note.nv.tkinfo,"",@"SHT_NOTE"
	.sectionflags	@"SHF_NOTE_NV_TKINFO"
	.tkinfo
        /*0018*/ 	.word	0x00000002
        /*0030*/ 	.string	""
        /*0030*/ 	.string	"ptxas"
        /*0030*/ 	.string	"Cuda compilation tools, release 13.0, V13.0.88"
        /*0030*/ 	.string	"Build cuda_13.0.r13.0/compiler.36424714_0"
        /*0030*/ 	.string	"-arch sm_100 -m 64 "



//--------------------- .note.nv.cuinfo           --------------------------
	.section	.note.nv.cuinfo,"",@"SHT_NOTE"
	.sectionflags	@"SHF_NOTE_NV_CUINFO"
        /*0018*/ 	.short	0x0002
        /*001a*/ 	.short	0x0064
        /*001c*/ 	.short	0x0082
	.zero		2


//--------------------- .nv.info                  --------------------------
	.section	.nv.info,"",@"SHT_CUDA_INFO"
	.align	4


	//----- nvinfo : EIATTR_REGCOUNT
	.align		4
        /*0000*/ 	.byte	0x04, 0x2f
        /*0002*/ 	.short	(.L_2 - .L_1)
	.align		4
.L_1:
        /*0004*/ 	.word	index@(_Z5KmeanP6uchar4P4info)
        /*0008*/ 	.word	0x00000028


	//----- nvinfo : EIATTR_FRAME_SIZE
	.align		4
.L_2:
        /*000c*/ 	.byte	0x04, 0x11
        /*000e*/ 	.short	(.L_4 - .L_3)
	.align		4
.L_3:
        /*0010*/ 	.word	index@($_Z5KmeanP6uchar4P4info$__internal_accurate_pow)
        /*0014*/ 	.word	0x00000000


	//----- nvinfo : EIATTR_FRAME_SIZE
	.align		4
.L_4:
        /*0018*/ 	.byte	0x04, 0x11
        /*001a*/ 	.short	(.L_6 - .L_5)
	.align		4
.L_5:
        /*001c*/ 	.word	index@($__internal_0_$__cuda_sm20_dsqrt_rn_f64_mediumpath_v1)
        /*0020*/ 	.word	0x00000000


	//----- nvinfo : EIATTR_FRAME_SIZE
	.align		4
.L_6:
        /*0024*/ 	.byte	0x04, 0x11
        /*0026*/ 	.short	(.L_8 - .L_7)
	.align		4
.L_7:
        /*0028*/ 	.word	index@(_Z5KmeanP6uchar4P4info)
        /*002c*/ 	.word	0x00000000


	//----- nvinfo : EIATTR_REGCOUNT
	.align		4
.L_8:
        /*0030*/ 	.byte	0x04, 0x2f
        /*0032*/ 	.short	(.L_10 - .L_9)
	.align		4
.L_9:
        /*0034*/ 	.word	index@(_Z7reBuildP6uchar4P5Uint4P4info)
        /*0038*/ 	.word	0x00000018


	//----- nvinfo : EIATTR_FRAME_SIZE
	.align		4
.L_10:
        /*003c*/ 	.byte	0x04, 0x11
        /*003e*/ 	.short	(.L_12 - .L_11)
	.align		4
.L_11:
        /*0040*/ 	.word	index@(_Z7reBuildP6uchar4P5Uint4P4info)
        /*0044*/ 	.word	0x00000000


	//----- nvinfo : EIATTR_MIN_STACK_SIZE
	.align		4
.L_12:
        /*0048*/ 	.byte	0x04, 0x12
        /*004a*/ 	.short	(.L_14 - .L_13)
	.align		4
.L_13:
        /*004c*/ 	.word	index@(_Z7reBuildP6uchar4P5Uint4P4info)
        /*0050*/ 	.word	0x00000000


	//----- nvinfo : EIATTR_MIN_STACK_SIZE
	.align		4
.L_14:
        /*0054*/ 	.byte	0x04, 0x12
        /*0056*/ 	.short	(.L_16 - .L_15)
	.align		4
.L_15:
        /*0058*/ 	.word	index@(_Z5KmeanP6uchar4P4info)
        /*005c*/ 	.word	0x00000000
.L_16:


//--------------------- .nv.compat                --------------------------
	.section	.nv.compat,"",@"SHT_CUDA_COMPAT_INFO"
	.align	4
        /*0000*/ 	.byte	0x02, 0x09, 0x00, 0x00, 0x02, 0x02, 0x01, 0x00, 0x02, 0x05, 0x05, 0x00, 0x03, 0x07, 0x01, 0x01
        /*0010*/ 	.byte	0x02, 0x03, 0x00, 0x00, 0x02, 0x06, 0x01, 0x00, 0x04, 0x0b, 0x08, 0x00, 0x01, 0x00, 0x00, 0x00
        /*0020*/ 	.byte	0x00, 0x00, 0x00, 0x00


//--------------------- .nv.info._Z7reBuildP6uchar4P5Uint4P4info --------------------------
	.section	.nv.info._Z7reBuildP6uchar4P5Uint4P4info,"",@"SHT_CUDA_INFO"
	.sectionflags	@""
	.align	4


	//----- nvinfo : EIATTR_CUDA_API_VERSION
	.align		4
        /*0000*/ 	.byte	0x04, 0x37
        /*0002*/ 	.short	(.L_18 - .L_17)
.L_17:
        /*0004*/ 	.word	0x00000082


	//----- nvinfo : EIATTR_KPARAM_INFO
	.align		4
.L_18:
        /*0008*/ 	.byte	0x04, 0x17
        /*000a*/ 	.short	(.L_20 - .L_19)
.L_19:
        /*000c*/ 	.word	0x00000000
        /*0010*/ 	.short	0x0002
        /*0012*/ 	.short	0x0010
        /*0014*/ 	.byte	0x00, 0xf5, 0x21, 0x00


	//----- nvinfo : EIATTR_KPARAM_INFO
	.align		4
.L_20:
        /*0018*/ 	.byte	0x04, 0x17
        /*001a*/ 	.short	(.L_22 - .L_21)
.L_21:
        /*001c*/ 	.word	0x00000000
        /*0020*/ 	.short	0x0001
        /*0022*/ 	.short	0x0008
        /*0024*/ 	.byte	0x00, 0xf5, 0x21, 0x00


	//----- nvinfo : EIATTR_KPARAM_INFO
	.align		4
.L_22:
        /*0028*/ 	.byte	0x04, 0x17
        /*002a*/ 	.short	(.L_24 - .L_23)
.L_23:
        /*002c*/ 	.word	0x00000000
        /*0030*/ 	.short	0x0000
        /*0032*/ 	.short	0x0000
        /*0034*/ 	.byte	0x00, 0xf5, 0x21, 0x00


	//----- nvinfo : EIATTR_SPARSE_MMA_MASK
	.align		4
.L_24:
        /*0038*/ 	.byte	0x03, 0x50
        /*003a*/ 	.short	0x0000


	//----- nvinfo : EIATTR_MAXREG_COUNT
	.align		4
        /*003c*/ 	.byte	0x03, 0x1b
        /*003e*/ 	.short	0x00ff


	//----- nvinfo : EIATTR_MERCURY_ISA_VERSION
	.align		4
        /*0040*/ 	.byte	0x03, 0x5f
        /*0042*/ 	.short	0x0101


	//----- nvinfo : EIATTR_VRC_CTA_INIT_COUNT
	.align		4
        /*0044*/ 	.byte	0x02, 0x4a
	.zero		1
	.zero		1


	//----- nvinfo : EIATTR_EXIT_INSTR_OFFSETS
	.align		4
        /*0048*/ 	.byte	0x04, 0x1c
        /*004a*/ 	.short	(.L_26 - .L_25)


	//   ....[0]....
.L_25:
        /*004c*/ 	.word	0x00000060


	//   ....[1]....
        /*0050*/ 	.word	0x00000430


	//   ....[2]....
        /*0054*/ 	.word	0x000006c0


	//----- nvinfo : EIATTR_CRS_STACK_SIZE
	.align		4
.L_26:
        /*0058*/ 	.byte	0x04, 0x1e
        /*005a*/ 	.short	(.L_28 - .L_27)
.L_27:
        /*005c*/ 	.word	0x00000000


	//----- nvinfo : EIATTR_CBANK_PARAM_SIZE
	.align		4
.L_28:
        /*0060*/ 	.byte	0x03, 0x19
        /*0062*/ 	.short	0x0018


	//----- nvinfo : EIATTR_PARAM_CBANK
	.align		4
        /*0064*/ 	.byte	0x04, 0x0a
        /*0066*/ 	.short	(.L_30 - .L_29)
	.align		4
.L_29:
        /*0068*/ 	.word	index@(.nv.constant0._Z7reBuildP6uchar4P5Uint4P4info)
        /*006c*/ 	.short	0x0380
        /*006e*/ 	.short	0x0018


	//----- nvinfo : EIATTR_SW_WAR
	.align		4
.L_30:
        /*0070*/ 	.byte	0x04, 0x36
        /*0072*/ 	.short	(.L_32 - .L_31)
.L_31:
        /*0074*/ 	.word	0x00000008
.L_32:


//--------------------- .nv.info._Z5KmeanP6uchar4P4info --------------------------
	.section	.nv.info._Z5KmeanP6uchar4P4info,"",@"SHT_CUDA_INFO"
	.sectionflags	@""
	.align	4


	//----- nvinfo : EIATTR_CUDA_API_VERSION
	.align		4
        /*0000*/ 	.byte	0x04, 0x37
        /*0002*/ 	.short	(.L_34 - .L_33)
.L_33:
        /*0004*/ 	.word	0x00000082


	//----- nvinfo : EIATTR_KPARAM_INFO
	.align		4
.L_34:
        /*0008*/ 	.byte	0x04, 0x17
        /*000a*/ 	.short	(.L_36 - .L_35)
.L_35:
        /*000c*/ 	.word	0x00000000
        /*0010*/ 	.short	0x0001
        /*0012*/ 	.short	0x0008
        /*0014*/ 	.byte	0x00, 0xf5, 0x21, 0x00


	//----- nvinfo : EIATTR_KPARAM_INFO
	.align		4
.L_36:
        /*0018*/ 	.byte	0x04, 0x17
        /*001a*/ 	.short	(.L_38 - .L_37)
.L_37:
        /*001c*/ 	.word	0x00000000
        /*0020*/ 	.short	0x0000
        /*0022*/ 	.short	0x0000
        /*0024*/ 	.byte	0x00, 0xf5, 0x21, 0x00


	//----- nvinfo : EIATTR_SPARSE_MMA_MASK
	.align		4
.L_38:
        /*0028*/ 	.byte	0x03, 0x50
        /*002a*/ 	.short	0x0000


	//----- nvinfo : EIATTR_MAXREG_COUNT
	.align		4
        /*002c*/ 	.byte	0x03, 0x1b
        /*002e*/ 	.short	0x00ff


	//----- nvinfo : EIATTR_MERCURY_ISA_VERSION
	.align		4
        /*0030*/ 	.byte	0x03, 0x5f
        /*0032*/ 	.short	0x0101


	//----- nvinfo : EIATTR_UNUSED_LOAD_BYTE_OFFSET
	.align		4
        /*0034*/ 	.byte	0x04, 0x44
        /*0036*/ 	.short	(.L_40 - .L_39)


	//   ....[0]....
.L_39:
        /*0038*/ 	.word	0x000001b0
        /*003c*/ 	.word	0x00000007


	//----- nvinfo : EIATTR_VRC_CTA_INIT_COUNT
	.align		4
.L_40:
        /*0040*/ 	.byte	0x02, 0x4a
	.zero		1
	.zero		1


	//----- nvinfo : EIATTR_EXIT_INSTR_OFFSETS
	.align		4
        /*0044*/ 	.byte	0x04, 0x1c
        /*0046*/ 	.short	(.L_42 - .L_41)


	//   ....[0]....
.L_41:
        /*0048*/ 	.word	0x00000090


	//   ....[1]....
        /*004c*/ 	.word	0x000009e0


	//----- nvinfo : EIATTR_CRS_STACK_SIZE
	.align		4
.L_42:
        /*0050*/ 	.byte	0x04, 0x1e
        /*0052*/ 	.short	(.L_44 - .L_43)
.L_43:
        /*0054*/ 	.word	0x00000000


	//----- nvinfo : EIATTR_CBANK_PARAM_SIZE
	.align		4
.L_44:
        /*0058*/ 	.byte	0x03, 0x19
        /*005a*/ 	.short	0x0010


	//----- nvinfo : EIATTR_PARAM_CBANK
	.align		4
        /*005c*/ 	.byte	0x04, 0x0a
        /*005e*/ 	.short	(.L_46 - .L_45)
	.align		4
.L_45:
        /*0060*/ 	.word	index@(.nv.constant0._Z5KmeanP6uchar4P4info)
        /*0064*/ 	.short	0x0380
        /*0066*/ 	.short	0x0010


	//----- nvinfo : EIATTR_SW_WAR
	.align		4
.L_46:
        /*0068*/ 	.byte	0x04, 0x36
        /*006a*/ 	.short	(.L_48 - .L_47)
.L_47:
        /*006c*/ 	.word	0x00000008
.L_48:


//--------------------- .nv.callgraph             --------------------------
	.section	.nv.callgraph,"",@"SHT_CUDA_CALLGRAPH"
	.align	4
	.sectionentsize	8
	.align		4
        /*0000*/ 	.word	0x00000000
	.align		4
        /*0004*/ 	.word	0xffffffff
	.align		4
        /*0008*/ 	.word	0x00000000
	.align		4
        /*000c*/ 	.word	0xfffffffe
	.align		4
        /*0010*/ 	.word	0x00000000
	.align		4
        /*0014*/ 	.word	0xfffffffd
	.align		4
        /*0018*/ 	.word	0x00000000
	.align		4
        /*001c*/ 	.word	0xfffffffc


//--------------------- .nv.constant3             --------------------------
	.section	.nv.constant3,"a",@progbits
	.align	4
.nv.constant3:
	.type		cl,@object
	.size		cl,(.L_0 - cl)
cl:
	.zero		128
.L_0:


//--------------------- .text._Z7reBuildP6uchar4P5Uint4P4info --------------------------
	.section	.text._Z7reBuildP6uchar4P5Uint4P4info,"ax",@progbits
	.align	128
        .global         _Z7reBuildP6uchar4P5Uint4P4info
        .type           _Z7reBuildP6uchar4P5Uint4P4info,@function
        .size           _Z7reBuildP6uchar4P5Uint4P4info,(.L_x_29 - _Z7reBuildP6uchar4P5Uint4P4info)
        .other          _Z7reBuildP6uchar4P5Uint4P4info,@"STO_CUDA_ENTRY STV_DEFAULT"
_Z7reBuildP6uchar4P5Uint4P4info:
.text._Z7reBuildP6uchar4P5Uint4P4info:
[----:B------:R-:W-:Y:S08]  /*0000*/  LDC R1, c[0x0][0x37c] ;  /* 0x0000df00ff017b82 */ /* 0x000ff00000000800 */
[----:B------:R-:W0:Y:S01]  /*0010*/  LDC.64 R4, c[0x0][0x390] ;  /* 0x0000e400ff047b82 */ /* 0x000e220000000a00 */
[----:B------:R-:W0:Y:S02]  /*0020*/  LDCU.64 UR4, c[0x0][0x358] ;  /* 0x00006b00ff0477ac */ /* 0x000e240008000a00 */
[----:B0-----:R-:W2:Y:S01]  /*0030*/  LDG.E R0, desc[UR4][R4.64+0x8] ;  /* 0x0000080404007981 */ /* 0x001ea2000c1e1900 */
[----:B------:R-:W2:Y:S02]  /*0040*/  S2R R7, SR_TID.X ;  /* 0x0000000000077919 */ /* 0x000ea40000002100 */
[----:B--2---:R-:W-:-:S13]  /*0050*/  ISETP.GE.AND P0, PT, R7, R0, PT ;  /* 0x000000000700720c */ /* 0x004fda0003f06270 */
[----:B------:R-:W-:Y:S05]  /*0060*/  @P0 EXIT ;  /* 0x000000000000094d */ /* 0x000fea0003800000 */
[----:B------:R-:W0:Y:S01]  /*0070*/  LDC.64 R2, c[0x0][0x388] ;  /* 0x0000e200ff027b82 */ /* 0x000e220000000a00 */
[----:B------:R-:W-:-:S05]  /*0080*/  LOP3.LUT R0, R7, 0xff, RZ, 0xc0, !PT ;  /* 0x000000ff07007812 */ /* 0x000fca00078ec0ff */
[----:B0-----:R-:W-:-:S05]  /*0090*/  IMAD.WIDE.U32 R2, R0, 0xc, R2 ;  /* 0x0000000c00027825 */ /* 0x001fca00078e0002 */
[----:B------:R0:W-:Y:S04]  /*00a0*/  STG.E desc[UR4][R2.64], RZ ;  /* 0x000000ff02007986 */ /* 0x0001e8000c101904 */
[----:B------:R0:W-:Y:S04]  /*00b0*/  STG.E desc[UR4][R2.64+0x4], RZ ;  /* 0x000004ff02007986 */ /* 0x0001e8000c101904 */
[----:B------:R0:W-:Y:S04]  /*00c0*/  STG.E desc[UR4][R2.64+0x8], RZ ;  /* 0x000008ff02007986 */ /* 0x0001e8000c101904 */
[----:B------:R-:W2:Y:S01]  /*00d0*/  LDG.E R8, desc[UR4][R4.64+0x4] ;  /* 0x0000040404087981 */ /* 0x000ea2000c1e1900 */
[----:B------:R-:W-:Y:S01]  /*00e0*/  CS2R R6, SRZ ;  /* 0x0000000000067805 */ /* 0x000fe2000001ff00 */
[----:B------:R-:W-:-:S02]  /*00f0*/  IMAD.MOV.U32 R9, RZ, RZ, RZ ;  /* 0x000000ffff097224 */ /* 0x000fc400078e00ff */
[----:B------:R-:W-:Y:S01]  /*0100*/  IMAD.MOV.U32 R11, RZ, RZ, RZ ;  /* 0x000000ffff0b7224 */ /* 0x000fe200078e00ff */
[----:B--2---:R-:W-:-:S13]  /*0110*/  ISETP.GE.AND P0, PT, R8, 0x1, PT ;  /* 0x000000010800780c */ /* 0x004fda0003f06270 */
[----:B0-----:R-:W-:Y:S05]  /*0120*/  @!P0 BRA `(.L_x_0) ;  /* 0x0000000000bc8947 */ /* 0x001fea0003800000 */
[----:B------:R0:W5:Y:S01]  /*0130*/  LDG.E R19, desc[UR4][R4.64] ;  /* 0x0000000404137981 */ /* 0x000162000c1e1900 */
[----:B------:R-:W-:Y:S01]  /*0140*/  BSSY.RECONVERGENT B0, `(.L_x_0) ;  /* 0x000002d000007945 */ /* 0x000fe20003800200 */
[----:B------:R-:W-:Y:S01]  /*0150*/  MOV R13, R8 ;  /* 0x00000008000d7202 */ /* 0x000fe20000000f00 */
[----:B------:R-:W-:Y:S02]  /*0160*/  IMAD.MOV.U32 R7, RZ, RZ, RZ ;  /* 0x000000ffff077224 */ /* 0x000fe400078e00ff */
[----:B------:R-:W-:-:S07]  /*0170*/  IMAD.MOV.U32 R8, RZ, RZ, RZ ;  /* 0x000000ffff087224 */ /* 0x000fce00078e00ff */
.L_x_7:
[----:B-----5:R-:W-:Y:S01]  /*0180*/  ISETP.GE.AND P0, PT, R19, 0x1, PT ;  /* 0x000000011300780c */ /* 0x020fe20003f06270 */
[----:B------:R-:W-:-:S12]  /*0190*/  BSSY.RECONVERGENT B1, `(.L_x_1) ;  /* 0x0000024000017945 */ /* 0x000fd80003800200 */
[----:B-1----:R-:W-:Y:S05]  /*01a0*/  @!P0 BRA `(.L_x_2) ;  /* 0x0000000000888947 */ /* 0x002fea0003800000 */
[----:B0-----:R-:W0:Y:S01]  /*01b0*/  LDC.64 R4, c[0x0][0x380] ;  /* 0x0000e000ff047b82 */ /* 0x001e220000000a00 */
[----:B------:R-:W-:Y:S01]  /*01c0*/  HFMA2 R21, -RZ, RZ, 0, 0 ;  /* 0x00000000ff157431 */ /* 0x000fe200000001ff */
[----:B------:R-:W-:Y:S06]  /*01d0*/  BSSY.RECONVERGENT B2, `(.L_x_3) ;  /* 0x000001d000027945 */ /* 0x000fec0003800200 */
.L_x_6:
[----:B------:R-:W-:-:S04]  /*01e0*/  IMAD R17, R19, R8, R21 ;  /* 0x0000000813117224 */ /* 0x000fc800078e0215 */
[----:B0-----:R-:W-:-:S05]  /*01f0*/  IMAD.WIDE R16, R17, 0x4, R4 ;  /* 0x0000000411107825 */ /* 0x001fca00078e0204 */
[----:B-1----:R-:W2:Y:S01]  /*0200*/  LDG.E.U8 R13, desc[UR4][R16.64+0x3] ;  /* 0x00000304100d7981 */ /* 0x002ea2000c1e1100 */
[----:B------:R-:W-:Y:S01]  /*0210*/  BSSY.RECONVERGENT B3, `(.L_x_4) ;  /* 0x0000015000037945 */ /* 0x000fe20003800200 */
[----:B--2---:R-:W-:-:S13]  /*0220*/  ISETP.NE.AND P0, PT, R13, R0, PT ;  /* 0x000000000d00720c */ /* 0x004fda0003f05270 */
[----:B------:R-:W-:Y:S05]  /*0230*/  @P0 BRA `(.L_x_5) ;  /* 0x0000000000480947 */ /* 0x000fea0003800000 */
[----:B------:R-:W2:Y:S01]  /*0240*/  LDG.E.U8 R16, desc[UR4][R16.64] ;  /* 0x0000000410107981 */ /* 0x000ea2000c1e1100 */
[----:B------:R-:W0:Y:S01]  /*0250*/  LDC.64 R12, c[0x0][0x390] ;  /* 0x0000e400ff0c7b82 */ /* 0x000e220000000a00 */
[----:B--2---:R-:W-:-:S05]  /*0260*/  IMAD.IADD R11, R11, 0x1, R16 ;  /* 0x000000010b0b7824 */ /* 0x004fca00078e0210 */
[----:B------:R1:W-:Y:S04]  /*0270*/  STG.E desc[UR4][R2.64], R11 ;  /* 0x0000000b02007986 */ /* 0x0003e8000c101904 */
[----:B0-----:R-:W2:Y:S02]  /*0280*/  LDG.E R10, desc[UR4][R12.64] ;  /* 0x000000040c0a7981 */ /* 0x001ea4000c1e1900 */
[----:B--2---:R-:W-:-:S04]  /*0290*/  IMAD R15, R10, R8, R21 ;  /* 0x000000080a0f7224 */ /* 0x004fc800078e0215 */
[----:B------:R-:W-:-:S06]  /*02a0*/  IMAD.WIDE R14, R15, 0x4, R4 ;  /* 0x000000040f0e7825 */ /* 0x000fcc00078e0204 */
[----:B------:R-:W2:Y:S02]  /*02b0*/  LDG.E.U8 R14, desc[UR4][R14.64+0x1] ;  /* 0x000001040e0e7981 */ /* 0x000ea4000c1e1100 */
[----:B--2---:R-:W-:-:S05]  /*02c0*/  IMAD.IADD R9, R9, 0x1, R14 ;  /* 0x0000000109097824 */ /* 0x004fca00078e020e */
[----:B------:R1:W-:Y:S04]  /*02d0*/  STG.E desc[UR4][R2.64+0x4], R9 ;  /* 0x0000040902007986 */ /* 0x0003e8000c101904 */
[----:B------:R-:W2:Y:S02]  /*02e0*/  LDG.E R10, desc[UR4][R12.64] ;  /* 0x000000040c0a7981 */ /* 0x000ea4000c1e1900 */
[----:B--2---:R-:W-:-:S04]  /*02f0*/  IMAD R17, R10, R8, R21 ;  /* 0x000000080a117224 */ /* 0x004fc800078e0215 */
[----:B------:R-:W-:-:S06]  /*0300*/  IMAD.WIDE R16, R17, 0x4, R4 ;  /* 0x0000000411107825 */ /* 0x000fcc00078e0204 */
[----:B------:R-:W2:Y:S02]  /*0310*/  LDG.E.U8 R16, desc[UR4][R16.64+0x2] ;  /* 0x0000020410107981 */ /* 0x000ea4000c1e1100 */
[----:B--2---:R-:W-:-:S05]  /*0320*/  IADD3 R7, PT, PT, R7, R16, RZ ;  /* 0x0000001007077210 */ /* 0x004fca0007ffe0ff */
[----:B------:R1:W-:Y:S04]  /*0330*/  STG.E desc[UR4][R2.64+0x8], R7 ;  /* 0x0000080702007986 */ /* 0x0003e8000c101904 */
[----:B------:R1:W5:Y:S01]  /*0340*/  LDG.E R19, desc[UR4][R12.64] ;  /* 0x000000040c137981 */ /* 0x000362000c1e1900 */
[----:B------:R-:W-:-:S07]  /*0350*/  VIADD R6, R6, 0x1 ;  /* 0x0000000106067836 */ /* 0x000fce0000000000 */
.L_x_5:
[----:B------:R-:W-:Y:S05]  /*0360*/  BSYNC.RECONVERGENT B3 ;  /* 0x0000000000037941 */ /* 0x000fea0003800200 */
.L_x_4:
[----:B------:R-:W-:-:S04]  /*0370*/  IADD3 R21, PT, PT, R21, 0x1, RZ ;  /* 0x0000000115157810 */ /* 0x000fc80007ffe0ff */
[----:B-----5:R-:W-:-:S13]  /*0380*/  ISETP.GE.AND P0, PT, R21, R19, PT ;  /* 0x000000131500720c */ /* 0x020fda0003f06270 */
[----:B------:R-:W-:Y:S05]  /*0390*/  @!P0 BRA `(.L_x_6) ;  /* 0xfffffffc00908947 */ /* 0x000fea000383ffff */
[----:B------:R-:W-:Y:S05]  /*03a0*/  BSYNC.RECONVERGENT B2 ;  /* 0x0000000000027941 */ /* 0x000fea0003800200 */
.L_x_3:
[----:B------:R-:W1:Y:S02]  /*03b0*/  LDC.64 R4, c[0x0][0x390] ;  /* 0x0000e400ff047b82 */ /* 0x000e640000000a00 */
[----:B-1----:R1:W5:Y:S02]  /*03c0*/  LDG.E R13, desc[UR4][R4.64+0x4] ;  /* 0x00000404040d7981 */ /* 0x002364000c1e1900 */
.L_x_2:
[----:B------:R-:W-:Y:S05]  /*03d0*/  BSYNC.RECONVERGENT B1 ;  /* 0x0000000000017941 */ /* 0x000fea0003800200 */
.L_x_1:
[----:B------:R-:W-:-:S05]  /*03e0*/  VIADD R8, R8, 0x1 ;  /* 0x0000000108087836 */ /* 0x000fca0000000000 */
[----:B-----5:R-:W-:-:S13]  /*03f0*/  ISETP.GE.AND P0, PT, R8, R13, PT ;  /* 0x0000000d0800720c */ /* 0x020fda0003f06270 */
[----:B------:R-:W-:Y:S05]  /*0400*/  @!P0 BRA `(.L_x_7) ;  /* 0xfffffffc005c8947 */ /* 0x000fea000383ffff */
[----:B------:R-:W-:Y:S05]  /*0410*/  BSYNC.RECONVERGENT B0 ;  /* 0x0000000000007941 */ /* 0x000fea0003800200 */
.L_x_0:
[----:B------:R-:W-:-:S13]  /*0420*/  ISETP.NE.AND P0, PT, R6, RZ, PT ;  /* 0x000000ff0600720c */ /* 0x000fda0003f05270 */
[----:B------:R-:W-:Y:S05]  /*0430*/  @!P0 EXIT ;  /* 0x000000000000894d */ /* 0x000fea0003800000 */
[----:B------:R-:W2:Y:S01]  /*0440*/  I2F.U32.RP R0, R6 ;  /* 0x0000000600007306 */ /* 0x000ea20000209000 */
[----:B------:R-:W-:-:S07]  /*0450*/  ISETP.NE.U32.AND P2, PT, R6, RZ, PT ;  /* 0x000000ff0600720c */ /* 0x000fce0003f45070 */
[----:B--2---:R-:W0:Y:S02]  /*0460*/  MUFU.RCP R0, R0 ;  /* 0x0000000000007308 */ /* 0x004e240000001000 */
[----:B01----:R-:W-:-:S06]  /*0470*/  IADD3 R4, PT, PT, R0, 0xffffffe, RZ ;  /* 0x0ffffffe00047810 */ /* 0x003fcc0007ffe0ff */
[----:B------:R0:W1:Y:S02]  /*0480*/  F2I.FTZ.U32.TRUNC.NTZ R5, R4 ;  /* 0x0000000400057305 */ /* 0x000064000021f000 */
[----:B0-----:R-:W-:Y:S02]  /*0490*/  HFMA2 R4, -RZ, RZ, 0, 0 ;  /* 0x00000000ff047431 */ /* 0x001fe400000001ff */
[----:B-1----:R-:W-:-:S04]  /*04a0*/  IMAD.MOV R13, RZ, RZ, -R5 ;  /* 0x000000ffff0d7224 */ /* 0x002fc800078e0a05 */
[----:B------:R-:W-:-:S04]  /*04b0*/  IMAD R13, R13, R6, RZ ;  /* 0x000000060d0d7224 */ /* 0x000fc800078e02ff */
[----:B------:R-:W-:-:S06]  /*04c0*/  IMAD.HI.U32 R8, R5, R13, R4 ;  /* 0x0000000d05087227 */ /* 0x000fcc00078e0004 */
[----:B------:R-:W-:-:S04]  /*04d0*/  IMAD.HI.U32 R13, R8, R9, RZ ;  /* 0x00000009080d7227 */ /* 0x000fc800078e00ff */
[----:B------:R-:W-:-:S04]  /*04e0*/  IMAD.HI.U32 R5, R8, R11, RZ ;  /* 0x0000000b08057227 */ /* 0x000fc800078e00ff */
[----:B------:R-:W-:Y:S01]  /*04f0*/  IMAD.HI.U32 R15, R8, R7, RZ ;  /* 0x00000007080f7227 */ /* 0x000fe200078e00ff */
[----:B------:R-:W-:-:S03]  /*0500*/  IADD3 R8, PT, PT, -R13, RZ, RZ ;  /* 0x000000ff0d087210 */ /* 0x000fc60007ffe1ff */
[----:B------:R-:W-:Y:S02]  /*0510*/  IMAD.MOV R0, RZ, RZ, -R5 ;  /* 0x000000ffff007224 */ /* 0x000fe400078e0a05 */
[----:B------:R-:W-:Y:S02]  /*0520*/  IMAD.MOV R4, RZ, RZ, -R15 ;  /* 0x000000ffff047224 */ /* 0x000fe400078e0a0f */
[C---:B------:R-:W-:Y:S02]  /*0530*/  IMAD R9, R6.reuse, R8, R9 ;  /* 0x0000000806097224 */ /* 0x040fe400078e0209 */
[C---:B------:R-:W-:Y:S02]  /*0540*/  IMAD R11, R6.reuse, R0, R11 ;  /* 0x00000000060b7224 */ /* 0x040fe400078e020b */
[----:B------:R-:W-:Y:S01]  /*0550*/  IMAD R7, R6, R4, R7 ;  /* 0x0000000406077224 */ /* 0x000fe200078e0207 */
[-C--:B------:R-:W-:Y:S02]  /*0560*/  ISETP.GE.U32.AND P3, PT, R9, R6.reuse, PT ;  /* 0x000000060900720c */ /* 0x080fe40003f66070 */
[----:B------:R-:W-:-:S02]  /*0570*/  ISETP.GE.U32.AND P0, PT, R11, R6, PT ;  /* 0x000000060b00720c */ /* 0x000fc40003f06070 */
[----:B------:R-:W-:-:S09]  /*0580*/  ISETP.GE.U32.AND P5, PT, R7, R6, PT ;  /* 0x000000060700720c */ /* 0x000fd20003fa6070 */
[----:B------:R-:W-:Y:S01]  /*0590*/  @P3 IMAD.IADD R9, R9, 0x1, -R6 ;  /* 0x0000000109093824 */ /* 0x000fe200078e0a06 */
[----:B------:R-:W-:Y:S01]  /*05a0*/  @P3 IADD3 R13, PT, PT, R13, 0x1, RZ ;  /* 0x000000010d0d3810 */ /* 0x000fe20007ffe0ff */
[----:B------:R-:W-:Y:S01]  /*05b0*/  @P0 VIADD R5, R5, 0x1 ;  /* 0x0000000105050836 */ /* 0x000fe20000000000 */
[-C--:B------:R-:W-:Y:S01]  /*05c0*/  @P0 IADD3 R11, PT, PT, R11, -R6.reuse, RZ ;  /* 0x800000060b0b0210 */ /* 0x080fe20007ffe0ff */
[----:B------:R-:W-:Y:S01]  /*05d0*/  @P5 VIADD R15, R15, 0x1 ;  /* 0x000000010f0f5836 */ /* 0x000fe20000000000 */
[-C--:B------:R-:W-:Y:S02]  /*05e0*/  @P5 IADD3 R7, PT, PT, R7, -R6.reuse, RZ ;  /* 0x8000000607075210 */ /* 0x080fe40007ffe0ff */
[-C--:B------:R-:W-:Y:S02]  /*05f0*/  ISETP.GE.U32.AND P4, PT, R9, R6.reuse, PT ;  /* 0x000000060900720c */ /* 0x080fe40003f86070 */
[-C--:B------:R-:W-:Y:S02]  /*0600*/  ISETP.GE.U32.AND P1, PT, R11, R6.reuse, PT ;  /* 0x000000060b00720c */ /* 0x080fe40003f26070 */
[----:B------:R-:W-:-:S02]  /*0610*/  ISETP.GE.U32.AND P6, PT, R7, R6, PT ;  /* 0x000000060700720c */ /* 0x000fc40003fc6070 */
[----:B------:R-:W-:-:S07]  /*0620*/  LOP3.LUT R6, RZ, R6, RZ, 0x33, !PT ;  /* 0x00000006ff067212 */ /* 0x000fce00078e33ff */
[----:B------:R-:W-:Y:S02]  /*0630*/  @P4 VIADD R13, R13, 0x1 ;  /* 0x000000010d0d4836 */ /* 0x000fe40000000000 */
[----:B------:R-:W-:Y:S02]  /*0640*/  @P1 IADD3 R5, PT, PT, R5, 0x1, RZ ;  /* 0x0000000105051810 */ /* 0x000fe40007ffe0ff */
[----:B------:R-:W-:Y:S02]  /*0650*/  @P6 IADD3 R15, PT, PT, R15, 0x1, RZ ;  /* 0x000000010f0f6810 */ /* 0x000fe40007ffe0ff */
[C---:B------:R-:W-:Y:S02]  /*0660*/  SEL R5, R6.reuse, R5, !P2 ;  /* 0x0000000506057207 */ /* 0x040fe40005000000 */
[C---:B------:R-:W-:Y:S02]  /*0670*/  SEL R13, R6.reuse, R13, !P2 ;  /* 0x0000000d060d7207 */ /* 0x040fe40005000000 */
[----:B------:R-:W-:Y:S01]  /*0680*/  SEL R15, R6, R15, !P2 ;  /* 0x0000000f060f7207 */ /* 0x000fe20005000000 */
[----:B------:R-:W-:Y:S04]  /*0690*/  STG.E desc[UR4][R2.64], R5 ;  /* 0x0000000502007986 */ /* 0x000fe8000c101904 */
[----:B------:R-:W-:Y:S04]  /*06a0*/  STG.E desc[UR4][R2.64+0x4], R13 ;  /* 0x0000040d02007986 */ /* 0x000fe8000c101904 */
[----:B------:R-:W-:Y:S01]  /*06b0*/  STG.E desc[UR4][R2.64+0x8], R15 ;  /* 0x0000080f02007986 */ /* 0x000fe2000c101904 */
[----:B------:R-:W-:Y:S05]  /*06c0*/  EXIT ;  /* 0x000000000000794d */ /* 0x000fea0003800000 */
.L_x_8:
[----:B------:R-:W-:-:S00]  /*06d0*/  BRA `(.L_x_8) ;  /* 0xfffffffc00fc7947 */ /* 0x000fc0000383ffff */
[----:B------:R-:W-:-:S00]  /*06e0*/  NOP ;  /* 0x0000000000007918 */ /* 0x000fc00000000000 */
        /* <DEDUP_REMOVED lines=9> */
.L_x_29:


//--------------------- .text._Z5KmeanP6uchar4P4info --------------------------
	.section	.text._Z5KmeanP6uchar4P4info,"ax",@progbits
	.align	128
        .global         _Z5KmeanP6uchar4P4info
        .type           _Z5KmeanP6uchar4P4info,@function
        .size           _Z5KmeanP6uchar4P4info,(.L_x_28 - _Z5KmeanP6uchar4P4info)
        .other          _Z5KmeanP6uchar4P4info,@"STO_CUDA_ENTRY STV_DEFAULT"
_Z5KmeanP6uchar4P4info:
.text._Z5KmeanP6uchar4P4info:
[----:B------:R-:W-:Y:S08]  /*0000*/  LDC R1, c[0x0][0x37c] ;  /* 0x0000df00ff017b82 */ /* 0x000ff00000000800 */
[----:B------:R-:W0:Y:S01]  /*0010*/  LDC.64 R2, c[0x0][0x388] ;  /* 0x0000e200ff027b82 */ /* 0x000e220000000a00 */
[----:B------:R-:W0:Y:S02]  /*0020*/  LDCU.64 UR4, c[0x0][0x358] ;  /* 0x00006b00ff0477ac */ /* 0x000e240008000a00 */
[----:B0-----:R-:W2:Y:S01]  /*0030*/  LDG.E R0, desc[UR4][R2.64+0x4] ;  /* 0x0000040402007981 */ /* 0x001ea2000c1e1900 */
[----:B------:R-:W0:Y:S01]  /*0040*/  LDCU UR6, c[0x0][0x364] ;  /* 0x00006c80ff0677ac */ /* 0x000e220008000800 */
[----:B------:R-:W0:Y:S01]  /*0050*/  S2R R31, SR_CTAID.Y ;  /* 0x00000000001f7919 */ /* 0x000e220000002600 */
[----:B------:R-:W0:Y:S02]  /*0060*/  S2R R4, SR_TID.Y ;  /* 0x0000000000047919 */ /* 0x000e240000002200 */
[----:B0-----:R-:W-:-:S05]  /*0070*/  IMAD R31, R31, UR6, R4 ;  /* 0x000000061f1f7c24 */ /* 0x001fca000f8e0204 */
[----:B--2---:R-:W-:-:S13]  /*0080*/  ISETP.GE.AND P0, PT, R31, R0, PT ;  /* 0x000000001f00720c */ /* 0x004fda0003f06270 */
[----:B------:R-:W-:Y:S05]  /*0090*/  @P0 EXIT ;  /* 0x000000000000094d */ /* 0x000fea0003800000 */
[----:B------:R0:W5:Y:S02]  /*00a0*/  LDG.E R9, desc[UR4][R2.64] ;  /* 0x0000000402097981 */ /* 0x000164000c1e1900 */
.L_x_20:
[----:B------:R-:W1:Y:S01]  /*00b0*/  S2R R30, SR_CTAID.X ;  /* 0x00000000001e7919 */ /* 0x000e620000002500 */
[----:B------:R-:W1:Y:S01]  /*00c0*/  LDCU UR6, c[0x0][0x360] ;  /* 0x00006c00ff0677ac */ /* 0x000e620008000800 */
[----:B------:R-:W-:Y:S01]  /*00d0*/  BSSY.RECONVERGENT B1, `(.L_x_9) ;  /* 0x000008b000017945 */ /* 0x000fe20003800200 */
[----:B0-----:R-:W1:Y:S02]  /*00e0*/  S2R R3, SR_TID.X ;  /* 0x0000000000037919 */ /* 0x001e640000002100 */
[----:B-1----:R-:W-:-:S05]  /*00f0*/  IMAD R30, R30, UR6, R3 ;  /* 0x000000061e1e7c24 */ /* 0x002fca000f8e0203 */
[----:B-----5:R-:W-:-:S13]  /*0100*/  ISETP.GE.AND P0, PT, R30, R9, PT ;  /* 0x000000091e00720c */ /* 0x020fda0003f06270 */
[----:B------:R-:W-:Y:S05]  /*0110*/  @P0 BRA `(.L_x_10) ;  /* 0x0000000800180947 */ /* 0x000fea0003800000 */
[----:B------:R-:W-:Y:S01]  /*0120*/  BSSY.RECONVERGENT B0, `(.L_x_11) ;  /* 0x0000084000007945 */ /* 0x000fe20003800200 */
.L_x_19:
[----:B------:R-:W0:Y:S02]  /*0130*/  LDC.64 R2, c[0x0][0x388] ;  /* 0x0000e200ff027b82 */ /* 0x000e240000000a00 */
[----:B0-----:R-:W2:Y:S01]  /*0140*/  LDG.E R7, desc[UR4][R2.64+0x8] ;  /* 0x0000080402077981 */ /* 0x001ea2000c1e1900 */
[----:B------:R-:W-:Y:S02]  /*0150*/  IMAD.MOV.U32 R8, RZ, RZ, 0xff ;  /* 0x000000ffff087424 */ /* 0x000fe400078e00ff */
[----:B------:R-:W-:Y:S01]  /*0160*/  IMAD R9, R9, R31, R30 ;  /* 0x0000001f09097224 */ /* 0x000fe200078e021e */
[----:B--2---:R-:W-:-:S13]  /*0170*/  ISETP.GE.AND P0, PT, R7, 0x1, PT ;  /* 0x000000010700780c */ /* 0x004fda0003f06270 */
[----:B------:R-:W-:Y:S05]  /*0180*/  @!P0 BRA `(.L_x_12) ;  /* 0x0000000400cc8947 */ /* 0x000fea0003800000 */
[----:B------:R-:W0:Y:S02]  /*0190*/  LDC.64 R2, c[0x0][0x380] ;  /* 0x0000e000ff027b82 */ /* 0x000e240000000a00 */
[----:B0-----:R-:W-:-:S06]  /*01a0*/  IMAD.WIDE R10, R9, 0x4, R2 ;  /* 0x00000004090a7825 */ /* 0x001fcc00078e0202 */
[----:B------:R-:W2:Y:S01]  /*01b0*/  LDG.E R10, desc[UR4][R10.64] ;  /* 0x000000040a0a7981 */ /* 0x000ea2000c1e1900 */
[----:B------:R-:W-:Y:S01]  /*01c0*/  IMAD.MOV R7, RZ, RZ, -R7 ;  /* 0x000000ffff077224 */ /* 0x000fe200078e0a07 */
[----:B------:R-:W-:Y:S01]  /*01d0*/  CS2R R4, SRZ ;  /* 0x0000000000047805 */ /* 0x000fe2000001ff00 */
[----:B------:R-:W-:Y:S02]  /*01e0*/  IMAD.MOV.U32 R8, RZ, RZ, -0x1 ;  /* 0xffffffffff087424 */ /* 0x000fe400078e00ff */
[----:B------:R-:W-:Y:S01]  /*01f0*/  IMAD.MOV.U32 R6, RZ, RZ, 0x43dd5623 ;  /* 0x43dd5623ff067424 */ /* 0x000fe200078e00ff */
[C---:B--2---:R-:W-:Y:S02]  /*0200*/  PRMT R3, R10.reuse, 0x7770, RZ ;  /* 0x000077700a037816 */ /* 0x044fe400000000ff */
[C---:B------:R-:W-:Y:S02]  /*0210*/  PRMT R2, R10.reuse, 0x7771, RZ ;  /* 0x000077710a027816 */ /* 0x040fe400000000ff */
[----:B------:R-:W-:-:S02]  /*0220*/  PRMT R0, R10, 0x7772, RZ ;  /* 0x000077720a007816 */ /* 0x000fc400000000ff */
[----:B------:R-:W-:Y:S02]  /*0230*/  I2FP.F32.U32 R3, R3 ;  /* 0x0000000300037245 */ /* 0x000fe40000201000 */
[----:B------:R-:W-:Y:S02]  /*0240*/  I2FP.F32.U32 R2, R2 ;  /* 0x0000000200027245 */ /* 0x000fe40000201000 */
[----:B------:R-:W-:-:S07]  /*0250*/  I2FP.F32.U32 R0, R0 ;  /* 0x0000000000007245 */ /* 0x000fce0000201000 */
.L_x_18:
[----:B------:R-:W0:Y:S01]  /*0260*/  LDC R34, c[0x3][R4] ;  /* 0x00c0000004227b82 */ /* 0x000e220000000800 */
[----:B------:R-:W-:Y:S01]  /*0270*/  BSSY.RECONVERGENT B2, `(.L_x_13) ;  /* 0x000000b000027945 */ /* 0x000fe20003800200 */
[----:B------:R-:W-:Y:S02]  /*0280*/  MOV R32, 0x320 ;  /* 0x0000032000207802 */ /* 0x000fe40000000f00 */
[----:B0-----:R-:W-:-:S04]  /*0290*/  PRMT R10, R34, 0x7770, RZ ;  /* 0x00007770220a7816 */ /* 0x001fc800000000ff */
[----:B------:R-:W-:-:S05]  /*02a0*/  I2FP.F32.U32 R10, R10 ;  /* 0x0000000a000a7245 */ /* 0x000fca0000201000 */
[----:B------:R-:W-:Y:S01]  /*02b0*/  FADD R36, R3, -R10 ;  /* 0x8000000a03247221 */ /* 0x000fe20000000000 */
[C---:B------:R-:W-:Y:S02]  /*02c0*/  PRMT R10, R34.reuse, 0x7771, RZ ;  /* 0x00007771220a7816 */ /* 0x040fe400000000ff */
[----:B------:R-:W-:Y:S01]  /*02d0*/  PRMT R34, R34, 0x7772, RZ ;  /* 0x0000777222227816 */ /* 0x000fe200000000ff */
[----:B------:R-:W0:Y:S02]  /*02e0*/  F2F.F64.F32 R28, R36 ;  /* 0x00000024001c7310 */ /* 0x000e240000201800 */
[----:B0-----:R-:W-:-:S10]  /*02f0*/  DADD R14, -RZ, |R28| ;  /* 0x00000000ff0e7229 */ /* 0x001fd4000000051c */
[----:B------:R-:W-:-:S07]  /*0300*/  IMAD.MOV.U32 R33, RZ, RZ, R15 ;  /* 0x000000ffff217224 */ /* 0x000fce00078e000f */
[----:B------:R-:W-:Y:S05]  /*0310*/  CALL.REL.NOINC `($_Z5KmeanP6uchar4P4info$__internal_accurate_pow) ;  /* 0x0000000800547944 */ /* 0x000fea0003c00000 */
[----:B------:R-:W-:Y:S05]  /*0320*/  BSYNC.RECONVERGENT B2 ;  /* 0x0000000000027941 */ /* 0x000fea0003800200 */
.L_x_13:
[----:B------:R-:W-:Y:S01]  /*0330*/  LOP3.LUT R10, R10, 0xffff, RZ, 0xc0, !PT ;  /* 0x0000ffff0a0a7812 */ /* 0x000fe200078ec0ff */
[C---:B------:R-:W-:Y:S01]  /*0340*/  DADD R14, R28.reuse, 2 ;  /* 0x400000001c0e7429 */ /* 0x040fe20000000000 */
[----:B------:R-:W-:Y:S01]  /*0350*/  FSETP.NEU.AND P2, PT, R36, RZ, PT ;  /* 0x000000ff2400720b */ /* 0x000fe20003f4d000 */
[----:B------:R-:W-:Y:S01]  /*0360*/  DSETP.NEU.AND P1, PT, |R28|, +INF , PT ;  /* 0x7ff000001c00742a */ /* 0x000fe20003f2d200 */
[----:B------:R-:W-:Y:S01]  /*0370*/  I2FP.F32.U32 R35, R10 ;  /* 0x0000000a00237245 */ /* 0x000fe20000201000 */
[----:B------:R-:W-:Y:S01]  /*0380*/  BSSY.RECONVERGENT B2, `(.L_x_14) ;  /* 0x0000010000027945 */ /* 0x000fe20003800200 */
[----:B------:R-:W-:Y:S02]  /*0390*/  FSEL R12, R12, RZ, P2 ;  /* 0x000000ff0c0c7208 */ /* 0x000fe40001000000 */
[----:B------:R-:W-:Y:S01]  /*03a0*/  FSEL R16, R16, RZ, P2 ;  /* 0x000000ff10107208 */ /* 0x000fe20001000000 */
[----:B------:R-:W-:Y:S01]  /*03b0*/  FADD R35, R2, -R35 ;  /* 0x8000002302237221 */ /* 0x000fe20000000000 */
[----:B------:R-:W-:-:S02]  /*03c0*/  FSETP.NEU.AND P2, PT, R36, 1, PT ;  /* 0x3f8000002400780b */ /* 0x000fc40003f4d000 */
[----:B------:R-:W-:Y:S01]  /*03d0*/  LOP3.LUT R14, R15, 0x7ff00000, RZ, 0xc0, !PT ;  /* 0x7ff000000f0e7812 */ /* 0x000fe200078ec0ff */
[----:B------:R-:W0:Y:S03]  /*03e0*/  F2F.F64.F32 R10, R35 ;  /* 0x00000023000a7310 */ /* 0x000e260000201800 */
[----:B------:R-:W-:-:S04]  /*03f0*/  ISETP.NE.AND P0, PT, R14, 0x7ff00000, PT ;  /* 0x7ff000000e00780c */ /* 0x000fc80003f05270 */
[----:B------:R-:W-:Y:S02]  /*0400*/  @!P1 FSEL R12, R12, RZ, P0 ;  /* 0x000000ff0c0c9208 */ /* 0x000fe40000000000 */
[----:B------:R-:W-:Y:S02]  /*0410*/  @!P1 FSEL R16, R16, +QNAN , P0 ;  /* 0x7ff0000010109808 */ /* 0x000fe40000000000 */
[----:B------:R-:W-:Y:S02]  /*0420*/  FSEL R28, R12, RZ, P2 ;  /* 0x000000ff0c1c7208 */ /* 0x000fe40001000000 */
[----:B------:R-:W-:Y:S01]  /*0430*/  FSEL R29, R16, 1.875, P2 ;  /* 0x3ff00000101d7808 */ /* 0x000fe20001000000 */
[----:B0-----:R-:W-:-:S10]  /*0440*/  DADD R32, -RZ, |R10| ;  /* 0x00000000ff207229 */ /* 0x001fd4000000050a */
[----:B------:R-:W-:Y:S01]  /*0450*/  IMAD.MOV.U32 R14, RZ, RZ, R32 ;  /* 0x000000ffff0e7224 */ /* 0x000fe200078e0020 */
[----:B------:R-:W-:-:S07]  /*0460*/  MOV R32, 0x480 ;  /* 0x0000048000207802 */ /* 0x000fce0000000f00 */
[----:B------:R-:W-:Y:S05]  /*0470*/  CALL.REL.NOINC `($_Z5KmeanP6uchar4P4info$__internal_accurate_pow) ;  /* 0x0000000400fc7944 */ /* 0x000fea0003c00000 */
[----:B------:R-:W-:Y:S05]  /*0480*/  BSYNC.RECONVERGENT B2 ;  /* 0x0000000000027941 */ /* 0x000fea0003800200 */
.L_x_14:
[----:B------:R-:W-:Y:S01]  /*0490*/  LOP3.LUT R13, R34, 0xffff, RZ, 0xc0, !PT ;  /* 0x0000ffff220d7812 */ /* 0x000fe200078ec0ff */
[C---:B------:R-:W-:Y:S01]  /*04a0*/  DADD R14, R10.reuse, 2 ;  /* 0x400000000a0e7429 */ /* 0x040fe20000000000 */
[C---:B------:R-:W-:Y:S01]  /*04b0*/  FSETP.NEU.AND P2, PT, R35.reuse, RZ, PT ;  /* 0x000000ff2300720b */ /* 0x040fe20003f4d000 */
        /* <DEDUP_REMOVED lines=8> */
[----:B------:R-:W0:Y:S01]  /*0540*/  F2F.F64.F32 R36, R10 ;  /* 0x0000000a00247310 */ /* 0x000e220000201800 */
[----:B------:R-:W-:Y:S02]  /*0550*/  MOV R32, 0x5f0 ;  /* 0x000005f000207802 */ /* 0x000fe40000000f00 */
[----:B------:R-:W-:-:S04]  /*0560*/  ISETP.NE.AND P0, PT, R14, 0x7ff00000, PT ;  /* 0x7ff000000e00780c */ /* 0x000fc80003f05270 */
[----:B------:R-:W-:Y:S02]  /*0570*/  @!P1 FSEL R12, R12, RZ, P0 ;  /* 0x000000ff0c0c9208 */ /* 0x000fe40000000000 */
[----:B------:R-:W-:Y:S02]  /*0580*/  @!P1 FSEL R16, R16, +QNAN , P0 ;  /* 0x7ff0000010109808 */ /* 0x000fe40000000000 */
[----:B------:R-:W-:Y:S02]  /*0590*/  FSEL R12, R12, RZ, P2 ;  /* 0x000000ff0c0c7208 */ /* 0x000fe40001000000 */
[----:B------:R-:W-:Y:S01]  /*05a0*/  FSEL R13, R16, 1.875, P2 ;  /* 0x3ff00000100d7808 */ /* 0x000fe20001000000 */
[----:B0-----:R-:W-:-:S05]  /*05b0*/  DADD R14, -RZ, |R36| ;  /* 0x00000000ff0e7229 */ /* 0x001fca0000000524 */
[----:B------:R-:W-:-:S05]  /*05c0*/  DADD R28, R28, R12 ;  /* 0x000000001c1c7229 */ /* 0x000fca000000000c */
[----:B------:R-:W-:-:S07]  /*05d0*/  IMAD.MOV.U32 R33, RZ, RZ, R15 ;  /* 0x000000ffff217224 */ /* 0x000fce00078e000f */
[----:B------:R-:W-:Y:S05]  /*05e0*/  CALL.REL.NOINC `($_Z5KmeanP6uchar4P4info$__internal_accurate_pow) ;  /* 0x0000000400a07944 */ /* 0x000fea0003c00000 */
[----:B------:R-:W-:Y:S05]  /*05f0*/  BSYNC.RECONVERGENT B2 ;  /* 0x0000000000027941 */ /* 0x000fea0003800200 */
.L_x_15:
[C---:B------:R-:W-:Y:S01]  /*0600*/  DADD R14, R36.reuse, 2 ;  /* 0x40000000240e7429 */ /* 0x040fe20000000000 */
[----:B------:R-:W-:Y:S01]  /*0610*/  FSETP.NEU.AND P2, PT, R10, RZ, PT ;  /* 0x000000ff0a00720b */ /* 0x000fe20003f4d000 */
[----:B------:R-:W-:Y:S01]  /*0620*/  DSETP.NEU.AND P1, PT, |R36|, +INF , PT ;  /* 0x7ff000002400742a */ /* 0x000fe20003f2d200 */
[----:B------:R-:W-:Y:S01]  /*0630*/  IMAD.MOV.U32 R18, RZ, RZ, 0x0 ;  /* 0x00000000ff127424 */ /* 0x000fe200078e00ff */
[----:B------:R-:W-:Y:S01]  /*0640*/  BSSY.RECONVERGENT B2, `(.L_x_16) ;  /* 0x000001e000027945 */ /* 0x000fe20003800200 */
[----:B------:R-:W-:Y:S01]  /*0650*/  FSEL R11, R12, RZ, P2 ;  /* 0x000000ff0c0b7208 */ /* 0x000fe20001000000 */
[----:B------:R-:W-:Y:S01]  /*0660*/  IMAD.MOV.U32 R19, RZ, RZ, 0x3fd80000 ;  /* 0x3fd80000ff137424 */ /* 0x000fe200078e00ff */
[----:B------:R-:W-:Y:S02]  /*0670*/  FSEL R16, R16, RZ, P2 ;  /* 0x000000ff10107208 */ /* 0x000fe40001000000 */
[----:B------:R-:W-:Y:S02]  /*0680*/  FSETP.NEU.AND P2, PT, R10, 1, PT ;  /* 0x3f8000000a00780b */ /* 0x000fe40003f4d000 */
[----:B------:R-:W-:-:S04]  /*0690*/  LOP3.LUT R14, R15, 0x7ff00000, RZ, 0xc0, !PT ;  /* 0x7ff000000f0e7812 */ /* 0x000fc800078ec0ff */
[----:B------:R-:W-:-:S04]  /*06a0*/  ISETP.NE.AND P0, PT, R14, 0x7ff00000, PT ;  /* 0x7ff000000e00780c */ /* 0x000fc80003f05270 */
[----:B------:R-:W-:Y:S02]  /*06b0*/  @!P1 FSEL R11, R11, RZ, P0 ;  /* 0x000000ff0b0b9208 */ /* 0x000fe40000000000 */
[----:B------:R-:W-:Y:S02]  /*06c0*/  @!P1 FSEL R16, R16, +QNAN , P0 ;  /* 0x7ff0000010109808 */ /* 0x000fe40000000000 */
[----:B------:R-:W-:Y:S02]  /*06d0*/  FSEL R10, R11, RZ, P2 ;  /* 0x000000ff0b0a7208 */ /* 0x000fe40001000000 */
[----:B------:R-:W-:-:S06]  /*06e0*/  FSEL R11, R16, 1.875, P2 ;  /* 0x3ff00000100b7808 */ /* 0x000fcc0001000000 */
[----:B------:R-:W-:-:S06]  /*06f0*/  DADD R28, R28, R10 ;  /* 0x000000001c1c7229 */ /* 0x000fcc000000000a */
[----:B------:R-:W0:Y:S04]  /*0700*/  MUFU.RSQ64H R15, R29 ;  /* 0x0000001d000f7308 */ /* 0x000e280000001c00 */
[----:B------:R-:W-:-:S05]  /*0710*/  VIADD R14, R29, 0xfcb00000 ;  /* 0xfcb000001d0e7836 */ /* 0x000fca0000000000 */
[----:B------:R-:W-:Y:S01]  /*0720*/  ISETP.GE.U32.AND P0, PT, R14, 0x7ca00000, PT ;  /* 0x7ca000000e00780c */ /* 0x000fe20003f06070 */
[----:B0-----:R-:W-:-:S08]  /*0730*/  DMUL R10, R14, R14 ;  /* 0x0000000e0e0a7228 */ /* 0x001fd00000000000 */
[----:B------:R-:W-:-:S08]  /*0740*/  DFMA R10, R28, -R10, 1 ;  /* 0x3ff000001c0a742b */ /* 0x000fd0000000080a */
[----:B------:R-:W-:Y:S02]  /*0750*/  DFMA R18, R10, R18, 0.5 ;  /* 0x3fe000000a12742b */ /* 0x000fe40000000012 */
[----:B------:R-:W-:-:S08]  /*0760*/  DMUL R10, R14, R10 ;  /* 0x0000000a0e0a7228 */ /* 0x000fd00000000000 */
[----:B------:R-:W-:-:S08]  /*0770*/  DFMA R18, R18, R10, R14 ;  /* 0x0000000a1212722b */ /* 0x000fd0000000000e */
[----:B------:R-:W-:Y:S02]  /*0780*/  DMUL R12, R28, R18 ;  /* 0x000000121c0c7228 */ /* 0x000fe40000000000 */
[----:B------:R-:W-:Y:S02]  /*0790*/  VIADD R17, R19, 0xfff00000 ;  /* 0xfff0000013117836 */ /* 0x000fe40000000000 */
[----:B------:R-:W-:-:S04]  /*07a0*/  IMAD.MOV.U32 R16, RZ, RZ, R18 ;  /* 0x000000ffff107224 */ /* 0x000fc800078e0012 */
[----:B------:R-:W-:-:S08]  /*07b0*/  DFMA R10, R12, -R12, R28 ;  /* 0x8000000c0c0a722b */ /* 0x000fd0000000001c */
[----:B------:R-:W-:Y:S01]  /*07c0*/  DFMA R20, R10, R16, R12 ;  /* 0x000000100a14722b */ /* 0x000fe2000000000c */
[----:B------:R-:W-:Y:S10]  /*07d0*/  @!P0 BRA `(.L_x_17) ;  /* 0x0000000000108947 */ /* 0x000ff40003800000 */
[----:B------:R-:W-:-:S07]  /*07e0*/  MOV R20, 0x800 ;  /* 0x0000080000147802 */ /* 0x000fce0000000f00 */
[----:B------:R-:W-:Y:S05]  /*07f0*/  CALL.REL.NOINC `($__internal_0_$__cuda_sm20_dsqrt_rn_f64_mediumpath_v1) ;  /* 0x00000000007c7944 */ /* 0x000fea0003c00000 */
[----:B------:R-:W-:Y:S02]  /*0800*/  IMAD.MOV.U32 R20, RZ, RZ, R10 ;  /* 0x000000ffff147224 */ /* 0x000fe400078e000a */
[----:B------:R-:W-:-:S07]  /*0810*/  IMAD.MOV.U32 R21, RZ, RZ, R11 ;  /* 0x000000ffff157224 */ /* 0x000fce00078e000b */
.L_x_17:
[----:B------:R-:W-:Y:S05]  /*0820*/  BSYNC.RECONVERGENT B2 ;  /* 0x0000000000027941 */ /* 0x000fea0003800200 */
.L_x_16:
[----:B------:R-:W0:Y:S01]  /*0830*/  F2F.F32.F64 R21, R20 ;  /* 0x0000001400157310 */ /* 0x000e220000301000 */
[----:B------:R-:W-:Y:S02]  /*0840*/  VIADD R7, R7, 0x1 ;  /* 0x0000000107077836 */ /* 0x000fe40000000000 */
[----:B------:R-:W-:-:S03]  /*0850*/  VIADD R4, R4, 0x4 ;  /* 0x0000000404047836 */ /* 0x000fc60000000000 */
[----:B------:R-:W-:Y:S02]  /*0860*/  ISETP.NE.AND P1, PT, R7, RZ, PT ;  /* 0x000000ff0700720c */ /* 0x000fe40003f25270 */
[----:B0-----:R-:W-:-:S04]  /*0870*/  FSETP.GT.AND P0, PT, R6, R21, PT ;  /* 0x000000150600720b */ /* 0x001fc80003f04000 */
[C---:B------:R-:W-:Y:S01]  /*0880*/  SEL R8, R5.reuse, R8, P0 ;  /* 0x0000000805087207 */ /* 0x040fe20000000000 */
[----:B------:R-:W-:Y:S01]  /*0890*/  VIADD R5, R5, 0x1 ;  /* 0x0000000105057836 */ /* 0x000fe20000000000 */
[----:B------:R-:W-:-:S05]  /*08a0*/  FSEL R6, R21, R6, P0 ;  /* 0x0000000615067208 */ /* 0x000fca0000000000 */
[----:B------:R-:W-:Y:S05]  /*08b0*/  @P1 BRA `(.L_x_18) ;  /* 0xfffffff800681947 */ /* 0x000fea000383ffff */
.L_x_12:
[----:B------:R-:W0:Y:S08]  /*08c0*/  LDC.64 R2, c[0x0][0x380] ;  /* 0x0000e000ff027b82 */ /* 0x000e300000000a00 */
[----:B------:R-:W1:Y:S01]  /*08d0*/  LDC.64 R4, c[0x0][0x388] ;  /* 0x0000e200ff047b82 */ /* 0x000e620000000a00 */
[----:B0-----:R-:W-:-:S05]  /*08e0*/  IMAD.WIDE R2, R9, 0x4, R2 ;  /* 0x0000000409027825 */ /* 0x001fca00078e0202 */
[----:B------:R0:W-:Y:S04]  /*08f0*/  STG.E.U8 desc[UR4][R2.64+0x3], R8 ;  /* 0x0000030802007986 */ /* 0x0001e8000c101104 */
[----:B-1----:R-:W2:Y:S01]  /*0900*/  LDG.E R9, desc[UR4][R4.64] ;  /* 0x0000000404097981 */ /* 0x002ea2000c1e1900 */
[----:B------:R-:W1:Y:S01]  /*0910*/  LDCU UR6, c[0x0][0x360] ;  /* 0x00006c00ff0677ac */ /* 0x000e620008000800 */
[----:B------:R-:W1:Y:S02]  /*0920*/  LDC R7, c[0x0][0x370] ;  /* 0x0000dc00ff077b82 */ /* 0x000e640000000800 */
[----:B-1----:R-:W-:-:S05]  /*0930*/  IMAD R30, R7, UR6, R30 ;  /* 0x00000006071e7c24 */ /* 0x002fca000f8e021e */
[----:B--2---:R-:W-:-:S13]  /*0940*/  ISETP.GE.AND P0, PT, R30, R9, PT ;  /* 0x000000091e00720c */ /* 0x004fda0003f06270 */
[----:B0-----:R-:W-:Y:S05]  /*0950*/  @!P0 BRA `(.L_x_19) ;  /* 0xfffffff400f48947 */ /* 0x001fea000383ffff */
[----:B------:R-:W-:Y:S05]  /*0960*/  BSYNC.RECONVERGENT B0 ;  /* 0x0000000000007941 */ /* 0x000fea0003800200 */
.L_x_11:
[----:B------:R0:W5:Y:S02]  /*0970*/  LDG.E R0, desc[UR4][R4.64+0x4] ;  /* 0x0000040404007981 */ /* 0x000164000c1e1900 */
.L_x_10:
[----:B------:R-:W-:Y:S05]  /*0980*/  BSYNC.RECONVERGENT B1 ;  /* 0x0000000000017941 */ /* 0x000fea0003800200 */
.L_x_9:
[----:B------:R-:W1:Y:S01]  /*0990*/  LDCU UR6, c[0x0][0x364] ;  /* 0x00006c80ff0677ac */ /* 0x000e620008000800 */
[----:B------:R-:W1:Y:S02]  /*09a0*/  LDC R2, c[0x0][0x374] ;  /* 0x0000dd00ff027b82 */ /* 0x000e640000000800 */
[----:B-1----:R-:W-:-:S05]  /*09b0*/  IMAD R31, R2, UR6, R31 ;  /* 0x00000006021f7c24 */ /* 0x002fca000f8e021f */
[----:B-----5:R-:W-:-:S13]  /*09c0*/  ISETP.GE.AND P0, PT, R31, R0, PT ;  /* 0x000000001f00720c */ /* 0x020fda0003f06270 */
[----:B------:R-:W-:Y:S05]  /*09d0*/  @!P0 BRA `(.L_x_20) ;  /* 0xfffffff400b48947 */ /* 0x000fea000383ffff */
[----:B------:R-:W-:Y:S05]  /*09e0*/  EXIT ;  /* 0x000000000000794d */ /* 0x000fea0003800000 */
        .weak           $__internal_0_$__cuda_sm20_dsqrt_rn_f64_mediumpath_v1
        .type           $__internal_0_$__cuda_sm20_dsqrt_rn_f64_mediumpath_v1,@function
        .size           $__internal_0_$__cuda_sm20_dsqrt_rn_f64_mediumpath_v1,($_Z5KmeanP6uchar4P4info$__internal_accurate_pow - $__internal_0_$__cuda_sm20_dsqrt_rn_f64_mediumpath_v1)
$__internal_0_$__cuda_sm20_dsqrt_rn_f64_mediumpath_v1:
[----:B------:R-:W-:Y:S01]  /*09f0*/  ISETP.GE.U32.AND P0, PT, R14, -0x3400000, PT ;  /* 0xfcc000000e00780c */ /* 0x000fe20003f06070 */
[----:B------:R-:W-:Y:S01]  /*0a00*/  BSSY.RECONVERGENT B3, `(.L_x_21) ;  /* 0x0000024000037945 */ /* 0x000fe20003800200 */
[----:B------:R-:W-:-:S11]  /*0a10*/  IMAD.MOV.U32 R16, RZ, RZ, R18 ;  /* 0x000000ffff107224 */ /* 0x000fd600078e0012 */
[----:B------:R-:W-:Y:S05]  /*0a20*/  @!P0 BRA `(.L_x_22) ;  /* 0x0000000000208947 */ /* 0x000fea0003800000 */
[----:B------:R-:W-:-:S10]  /*0a30*/  DFMA.RM R16, R10, R16, R12 ;  /* 0x000000100a10722b */ /* 0x000fd4000000400c */
[----:B------:R-:W-:-:S05]  /*0a40*/  IADD3 R10, P0, PT, R16, 0x1, RZ ;  /* 0x00000001100a7810 */ /* 0x000fca0007f1e0ff */
[----:B------:R-:W-:-:S06]  /*0a50*/  IMAD.X R11, RZ, RZ, R17, P0 ;  /* 0x000000ffff0b7224 */ /* 0x000fcc00000e0611 */
[----:B------:R-:W-:-:S08]  /*0a60*/  DFMA.RP R28, -R16, R10, R28 ;  /* 0x0000000a101c722b */ /* 0x000fd0000000811c */
[----:B------:R-:W-:-:S06]  /*0a70*/  DSETP.GT.AND P0, PT, R28, RZ, PT ;  /* 0x000000ff1c00722a */ /* 0x000fcc0003f04000 */
[----:B------:R-:W-:Y:S02]  /*0a80*/  FSEL R10, R10, R16, P0 ;  /* 0x000000100a0a7208 */ /* 0x000fe40000000000 */
[----:B------:R-:W-:Y:S01]  /*0a90*/  FSEL R11, R11, R17, P0 ;  /* 0x000000110b0b7208 */ /* 0x000fe20000000000 */
[----:B------:R-:W-:Y:S06]  /*0aa0*/  BRA `(.L_x_23) ;  /* 0x0000000000647947 */ /* 0x000fec0003800000 */
.L_x_22:
[----:B------:R-:W-:-:S14]  /*0ab0*/  DSETP.NE.AND P0, PT, R28, RZ, PT ;  /* 0x000000ff1c00722a */ /* 0x000fdc0003f05000 */
[----:B------:R-:W-:Y:S05]  /*0ac0*/  @!P0 BRA `(.L_x_24) ;  /* 0x0000000000588947 */ /* 0x000fea0003800000 */
[----:B------:R-:W-:-:S13]  /*0ad0*/  ISETP.GE.AND P0, PT, R29, RZ, PT ;  /* 0x000000ff1d00720c */ /* 0x000fda0003f06270 */
[----:B------:R-:W-:Y:S02]  /*0ae0*/  @!P0 IMAD.MOV.U32 R10, RZ, RZ, 0x0 ;  /* 0x00000000ff0a8424 */ /* 0x000fe400078e00ff */
[----:B------:R-:W-:Y:S01]  /*0af0*/  @!P0 IMAD.MOV.U32 R11, RZ, RZ, -0x80000 ;  /* 0xfff80000ff0b8424 */ /* 0x000fe200078e00ff */
[----:B------:R-:W-:Y:S06]  /*0b00*/  @!P0 BRA `(.L_x_23) ;  /* 0x00000000004c8947 */ /* 0x000fec0003800000 */
[----:B------:R-:W-:-:S13]  /*0b10*/  ISETP.GT.AND P0, PT, R29, 0x7fefffff, PT ;  /* 0x7fefffff1d00780c */ /* 0x000fda0003f04270 */
[----:B------:R-:W-:Y:S05]  /*0b20*/  @P0 BRA `(.L_x_24) ;  /* 0x0000000000400947 */ /* 0x000fea0003800000 */
[----:B------:R-:W-:Y:S01]  /*0b30*/  DMUL R10, R28, 8.11296384146066816958e+31 ;  /* 0x469000001c0a7828 */ /* 0x000fe20000000000 */
[----:B------:R-:W-:Y:S02]  /*0b40*/  IMAD.MOV.U32 R12, RZ, RZ, RZ ;  /* 0x000000ffff0c7224 */ /* 0x000fe400078e00ff */
[----:B------:R-:W-:Y:S02]  /*0b50*/  IMAD.MOV.U32 R16, RZ, RZ, 0x0 ;  /* 0x00000000ff107424 */ /* 0x000fe400078e00ff */
[----:B------:R-:W-:Y:S01]  /*0b60*/  IMAD.MOV.U32 R17, RZ, RZ, 0x3fd80000 ;  /* 0x3fd80000ff117424 */ /* 0x000fe200078e00ff */
[----:B------:R-:W0:Y:S02]  /*0b70*/  MUFU.RSQ64H R13, R11 ;  /* 0x0000000b000d7308 */ /* 0x000e240000001c00 */
[----:B0-----:R-:W-:-:S08]  /*0b80*/  DMUL R14, R12, R12 ;  /* 0x0000000c0c0e7228 */ /* 0x001fd00000000000 */
[----:B------:R-:W-:-:S08]  /*0b90*/  DFMA R14, R10, -R14, 1 ;  /* 0x3ff000000a0e742b */ /* 0x000fd0000000080e */
[----:B------:R-:W-:Y:S02]  /*0ba0*/  DFMA R16, R14, R16, 0.5 ;  /* 0x3fe000000e10742b */ /* 0x000fe40000000010 */
[----:B------:R-:W-:-:S08]  /*0bb0*/  DMUL R14, R12, R14 ;  /* 0x0000000e0c0e7228 */ /* 0x000fd00000000000 */
[----:B------:R-:W-:-:S08]  /*0bc0*/  DFMA R14, R16, R14, R12 ;  /* 0x0000000e100e722b */ /* 0x000fd0000000000c */
[----:B------:R-:W-:Y:S02]  /*0bd0*/  DMUL R12, R10, R14 ;  /* 0x0000000e0a0c7228 */ /* 0x000fe40000000000 */
[----:B------:R-:W-:-:S06]  /*0be0*/  VIADD R15, R15, 0xfff00000 ;  /* 0xfff000000f0f7836 */ /* 0x000fcc0000000000 */
[----:B------:R-:W-:-:S08]  /*0bf0*/  DFMA R16, R12, -R12, R10 ;  /* 0x8000000c0c10722b */ /* 0x000fd0000000000a */
[----:B------:R-:W-:-:S10]  /*0c00*/  DFMA R10, R14, R16, R12 ;  /* 0x000000100e0a722b */ /* 0x000fd4000000000c */
[----:B------:R-:W-:Y:S01]  /*0c10*/  VIADD R11, R11, 0xfcb00000 ;  /* 0xfcb000000b0b7836 */ /* 0x000fe20000000000 */
[----:B------:R-:W-:Y:S06]  /*0c20*/  BRA `(.L_x_23) ;  /* 0x0000000000047947 */ /* 0x000fec0003800000 */
.L_x_24:
[----:B------:R-:W-:-:S11]  /*0c30*/  DADD R10, R28, R28 ;  /* 0x000000001c0a7229 */ /* 0x000fd6000000001c */
.L_x_23:
[----:B------:R-:W-:Y:S05]  /*0c40*/  BSYNC.RECONVERGENT B3 ;  /* 0x0000000000037941 */ /* 0x000fea0003800200 */
.L_x_21:
[----:B------:R-:W-:-:S04]  /*0c50*/  IMAD.MOV.U32 R21, RZ, RZ, 0x0 ;  /* 0x00000000ff157424 */ /* 0x000fc800078e00ff */
[----:B------:R-:W-:Y:S05]  /*0c60*/  RET.REL.NODEC R20 `(_Z5KmeanP6uchar4P4info) ;  /* 0xfffffff014e47950 */ /* 0x000fea0003c3ffff */
        .type           $_Z5KmeanP6uchar4P4info$__internal_accurate_pow,@function
        .size           $_Z5KmeanP6uchar4P4info$__internal_accurate_pow,(.L_x_28 - $_Z5KmeanP6uchar4P4info$__internal_accurate_pow)
$_Z5KmeanP6uchar4P4info$__internal_accurate_pow:
[----:B------:R-:W-:Y:S01]  /*0c70*/  ISETP.GT.U32.AND P0, PT, R33, 0xfffff, PT ;  /* 0x000fffff2100780c */ /* 0x000fe20003f04070 */
[----:B------:R-:W-:Y:S01]  /*0c80*/  IMAD.MOV.U32 R12, RZ, RZ, R14 ;  /* 0x000000ffff0c7224 */ /* 0x000fe200078e000e */
[----:B------:R-:W-:Y:S01]  /*0c90*/  UMOV UR6, 0x7d2cafe2 ;  /* 0x7d2cafe200067882 */ /* 0x000fe20000000000 */
[--C-:B------:R-:W-:Y:S01]  /*0ca0*/  IMAD.MOV.U32 R13, RZ, RZ, R33.reuse ;  /* 0x000000ffff0d7224 */ /* 0x100fe200078e0021 */
[----:B------:R-:W-:Y:S01]  /*0cb0*/  UMOV UR7, 0x3eb0f5ff ;  /* 0x3eb0f5ff00077882 */ /* 0x000fe20000000000 */
[--C-:B------:R-:W-:Y:S01]  /*0cc0*/  IMAD.MOV.U32 R15, RZ, RZ, R33.reuse ;  /* 0x000000ffff0f7224 */ /* 0x100fe200078e0021 */
[----:B------:R-:W-:Y:S01]  /*0cd0*/  SHF.R.U32.HI R33, RZ, 0x14, R33 ;  /* 0x00000014ff217819 */ /* 0x000fe20000011621 */
[----:B------:R-:W-:Y:S01]  /*0ce0*/  IMAD.MOV.U32 R18, RZ, RZ, 0x41ad3b5a ;  /* 0x41ad3b5aff127424 */ /* 0x000fe200078e00ff */
[----:B------:R-:W-:Y:S01]  /*0cf0*/  UMOV UR8, 0x3b39803f ;  /* 0x3b39803f00087882 */ /* 0x000fe20000000000 */
[----:B------:R-:W-:Y:S01]  /*0d00*/  IMAD.MOV.U32 R19, RZ, RZ, 0x3ed0f5d2 ;  /* 0x3ed0f5d2ff137424 */ /* 0x000fe200078e00ff */
[----:B------:R-:W-:-:S03]  /*0d10*/  UMOV UR9, 0x3c7abc9e ;  /* 0x3c7abc9e00097882 */ /* 0x000fc60000000000 */
[----:B------:R-:W-:-:S10]  /*0d20*/  @!P0 DMUL R12, R12, 1.80143985094819840000e+16 ;  /* 0x435000000c0c8828 */ /* 0x000fd40000000000 */
[----:B------:R-:W-:Y:S01]  /*0d30*/  @!P0 IMAD.MOV.U32 R15, RZ, RZ, R13 ;  /* 0x000000ffff0f8224 */ /* 0x000fe200078e000d */
[----:B------:R-:W-:Y:S01]  /*0d40*/  @!P0 LEA.HI R33, R13, 0xffffffca, RZ, 0xc ;  /* 0xffffffca0d218811 */ /* 0x000fe200078f60ff */
[----:B------:R-:W-:-:S03]  /*0d50*/  @!P0 IMAD.MOV.U32 R14, RZ, RZ, R12 ;  /* 0x000000ffff0e8224 */ /* 0x000fc600078e000c */
[----:B------:R-:W-:Y:S01]  /*0d60*/  LOP3.LUT R15, R15, 0x800fffff, RZ, 0xc0, !PT ;  /* 0x800fffff0f0f7812 */ /* 0x000fe200078ec0ff */
[----:B------:R-:W-:Y:S02]  /*0d70*/  IMAD.MOV.U32 R16, RZ, RZ, R14 ;  /* 0x000000ffff107224 */ /* 0x000fe400078e000e */
[----:B------:R-:W-:Y:S01]  /*0d80*/  IMAD.MOV.U32 R14, RZ, RZ, RZ ;  /* 0x000000ffff0e7224 */ /* 0x000fe200078e00ff */
[----:B------:R-:W-:-:S04]  /*0d90*/  LOP3.LUT R17, R15, 0x3ff00000, RZ, 0xfc, !PT ;  /* 0x3ff000000f117812 */ /* 0x000fc800078efcff */
[----:B------:R-:W-:-:S13]  /*0da0*/  ISETP.GE.U32.AND P1, PT, R17, 0x3ff6a09f, PT ;  /* 0x3ff6a09f1100780c */ /* 0x000fda0003f26070 */
[----:B------:R-:W-:-:S04]  /*0db0*/  @P1 VIADD R15, R17, 0xfff00000 ;  /* 0xfff00000110f1836 */ /* 0x000fc80000000000 */
[----:B------:R-:W-:-:S06]  /*0dc0*/  @P1 IMAD.MOV.U32 R17, RZ, RZ, R15 ;  /* 0x000000ffff111224 */ /* 0x000fcc00078e000f */
[C---:B------:R-:W-:Y:S02]  /*0dd0*/  DADD R22, R16.reuse, 1 ;  /* 0x3ff0000010167429 */ /* 0x040fe40000000000 */
[----:B------:R-:W-:-:S04]  /*0de0*/  DADD R16, R16, -1 ;  /* 0xbff0000010107429 */ /* 0x000fc80000000000 */
[----:B------:R-:W0:Y:S02]  /*0df0*/  MUFU.RCP64H R15, R23 ;  /* 0x00000017000f7308 */ /* 0x000e240000001800 */
[----:B0-----:R-:W-:-:S08]  /*0e00*/  DFMA R20, -R22, R14, 1 ;  /* 0x3ff000001614742b */ /* 0x001fd0000000010e */
[----:B------:R-:W-:-:S08]  /*0e10*/  DFMA R20, R20, R20, R20 ;  /* 0x000000141414722b */ /* 0x000fd00000000014 */
[----:B------:R-:W-:-:S08]  /*0e20*/  DFMA R20, R14, R20, R14 ;  /* 0x000000140e14722b */ /* 0x000fd0000000000e */
[----:B------:R-:W-:-:S08]  /*0e30*/  DMUL R14, R16, R20 ;  /* 0x00000014100e7228 */ /* 0x000fd00000000000 */
[----:B------:R-:W-:-:S08]  /*0e40*/  DFMA R14, R16, R20, R14 ;  /* 0x00000014100e722b */ /* 0x000fd0000000000e */
[----:B------:R-:W-:-:S08]  /*0e50*/  DMUL R26, R14, R14 ;  /* 0x0000000e0e1a7228 */ /* 0x000fd00000000000 */
[----:B------:R-:W-:Y:S01]  /*0e60*/  DFMA R18, R26, UR6, R18 ;  /* 0x000000061a127c2b */ /* 0x000fe20008000012 */
[----:B------:R-:W-:Y:S01]  /*0e70*/  UMOV UR6, 0x75488a3f ;  /* 0x75488a3f00067882 */ /* 0x000fe20000000000 */
[----:B------:R-:W-:-:S06]  /*0e80*/  UMOV UR7, 0x3ef3b20a ;  /* 0x3ef3b20a00077882 */ /* 0x000fcc0000000000 */
[----:B------:R-:W-:Y:S01]  /*0e90*/  DFMA R24, R26, R18, UR6 ;  /* 0x000000061a187e2b */ /* 0x000fe20008000012 */
[----:B------:R-:W-:Y:S01]  /*0ea0*/  UMOV UR6, 0xe4faecd5 ;  /* 0xe4faecd500067882 */ /* 0x000fe20000000000 */
[----:B------:R-:W-:Y:S01]  /*0eb0*/  UMOV UR7, 0x3f1745cd ;  /* 0x3f1745cd00077882 */ /* 0x000fe20000000000 */
[----:B------:R-:W-:-:S05]  /*0ec0*/  DADD R18, R16, -R14 ;  /* 0x0000000010127229 */ /* 0x000fca000000080e */
[----:B------:R-:W-:Y:S01]  /*0ed0*/  DFMA R24, R26, R24, UR6 ;  /* 0x000000061a187e2b */ /* 0x000fe20008000018 */
[----:B------:R-:W-:Y:S01]  /*0ee0*/  UMOV UR6, 0x258a578b ;  /* 0x258a578b00067882 */ /* 0x000fe20000000000 */
[----:B------:R-:W-:Y:S01]  /*0ef0*/  UMOV UR7, 0x3f3c71c7 ;  /* 0x3f3c71c700077882 */ /* 0x000fe20000000000 */
[----:B------:R-:W-:-:S05]  /*0f00*/  DADD R18, R18, R18 ;  /* 0x0000000012127229 */ /* 0x000fca0000000012 */
[----:B------:R-:W-:Y:S01]  /*0f10*/  DFMA R24, R26, R24, UR6 ;  /* 0x000000061a187e2b */ /* 0x000fe20008000018 */
[----:B------:R-:W-:Y:S01]  /*0f20*/  UMOV UR6, 0x9242b910 ;  /* 0x9242b91000067882 */ /* 0x000fe20000000000 */
[----:B------:R-:W-:Y:S01]  /*0f30*/  UMOV UR7, 0x3f624924 ;  /* 0x3f62492400077882 */ /* 0x000fe20000000000 */
[----:B------:R-:W-:-:S05]  /*0f40*/  DFMA R18, R16, -R14, R18 ;  /* 0x8000000e1012722b */ /* 0x000fca0000000012 */
[----:B------:R-:W-:Y:S01]  /*0f50*/  DFMA R24, R26, R24, UR6 ;  /* 0x000000061a187e2b */ /* 0x000fe20008000018 */
[----:B------:R-:W-:Y:S01]  /*0f60*/  UMOV UR6, 0x99999dfb ;  /* 0x99999dfb00067882 */ /* 0x000fe20000000000 */
[----:B------:R-:W-:Y:S01]  /*0f70*/  UMOV UR7, 0x3f899999 ;  /* 0x3f89999900077882 */ /* 0x000fe20000000000 */
[----:B------:R-:W-:Y:S02]  /*0f80*/  DMUL R18, R20, R18 ;  /* 0x0000001214127228 */ /* 0x000fe40000000000 */
[----:B------:R-:W-:-:S03]  /*0f90*/  DMUL R20, R14, R14 ;  /* 0x0000000e0e147228 */ /* 0x000fc60000000000 */
[----:B------:R-:W-:Y:S01]  /*0fa0*/  DFMA R24, R26, R24, UR6 ;  /* 0x000000061a187e2b */ /* 0x000fe20008000018 */
[----:B------:R-:W-:Y:S01]  /*0fb0*/  UMOV UR6, 0x55555555 ;  /* 0x5555555500067882 */ /* 0x000fe20000000000 */
[----:B------:R-:W-:-:S03]  /*0fc0*/  UMOV UR7, 0x3fb55555 ;  /* 0x3fb5555500077882 */ /* 0x000fc60000000000 */
[----:B------:R-:W-:-:S03]  /*0fd0*/  DMUL R12, R14, R20 ;  /* 0x000000140e0c7228 */ /* 0x000fc60000000000 */
[----:B------:R-:W-:-:S08]  /*0fe0*/  DFMA R16, R26, R24, UR6 ;  /* 0x000000061a107e2b */ /* 0x000fd00008000018 */
[----:B------:R-:W-:Y:S01]  /*0ff0*/  DADD R22, -R16, UR6 ;  /* 0x0000000610167e29 */ /* 0x000fe20008000100 */
[----:B------:R-:W-:Y:S01]  /*1000*/  UMOV UR6, 0xb9e7b0 ;  /* 0x00b9e7b000067882 */ /* 0x000fe20000000000 */
[----:B------:R-:W-:-:S06]  /*1010*/  UMOV UR7, 0x3c46a4cb ;  /* 0x3c46a4cb00077882 */ /* 0x000fcc0000000000 */
[----:B------:R-:W-:Y:S02]  /*1020*/  DFMA R22, R26, R24, R22 ;  /* 0x000000181a16722b */ /* 0x000fe40000000016 */
[----:B------:R-:W-:Y:S01]  /*1030*/  DFMA R24, R14, R14, -R20 ;  /* 0x0000000e0e18722b */ /* 0x000fe20000000814 */
[----:B------:R-:W-:Y:S02]  /*1040*/  VIADD R27, R19, 0x100000 ;  /* 0x00100000131b7836 */ /* 0x000fe40000000000 */
[----:B------:R-:W-:-:S06]  /*1050*/  IMAD.MOV.U32 R26, RZ, RZ, R18 ;  /* 0x000000ffff1a7224 */ /* 0x000fcc00078e0012 */
[----:B------:R-:W-:Y:S02]  /*1060*/  DFMA R24, R14, R26, R24 ;  /* 0x0000001a0e18722b */ /* 0x000fe40000000018 */
[----:B------:R-:W-:Y:S01]  /*1070*/  DADD R26, R22, -UR6 ;  /* 0x80000006161a7e29 */ /* 0x000fe20008000000 */
[----:B------:R-:W-:Y:S01]  /*1080*/  UMOV UR6, 0x80000000 ;  /* 0x8000000000067882 */ /* 0x000fe20000000000 */
[----:B------:R-:W-:Y:S01]  /*1090*/  DFMA R22, R14, R20, -R12 ;  /* 0x000000140e16722b */ /* 0x000fe2000000080c */
[----:B------:R-:W-:-:S07]  /*10a0*/  UMOV UR7, 0x43300000 ;  /* 0x4330000000077882 */ /* 0x000fce0000000000 */
[----:B------:R-:W-:Y:S02]  /*10b0*/  DFMA R22, R18, R20, R22 ;  /* 0x000000141216722b */ /* 0x000fe40000000016 */
[----:B------:R-:W-:-:S06]  /*10c0*/  DADD R20, R16, R26 ;  /* 0x0000000010147229 */ /* 0x000fcc000000001a */
[----:B------:R-:W-:Y:S02]  /*10d0*/  DFMA R22, R14, R24, R22 ;  /* 0x000000180e16722b */ /* 0x000fe40000000016 */
[----:B------:R-:W-:Y:S02]  /*10e0*/  DADD R24, R16, -R20 ;  /* 0x0000000010187229 */ /* 0x000fe40000000814 */
[----:B------:R-:W-:-:S06]  /*10f0*/  DMUL R16, R20, R12 ;  /* 0x0000000c14107228 */ /* 0x000fcc0000000000 */
[----:B------:R-:W-:Y:S02]  /*1100*/  DADD R26, R26, R24 ;  /* 0x000000001a1a7229 */ /* 0x000fe40000000018 */
[----:B------:R-:W-:-:S08]  /*1110*/  DFMA R24, R20, R12, -R16 ;  /* 0x0000000c1418722b */ /* 0x000fd00000000810 */
[----:B------:R-:W-:-:S08]  /*1120*/  DFMA R22, R20, R22, R24 ;  /* 0x000000161416722b */ /* 0x000fd00000000018 */
[----:B------:R-:W-:-:S08]  /*1130*/  DFMA R26, R26, R12, R22 ;  /* 0x0000000c1a1a722b */ /* 0x000fd00000000016 */
[----:B------:R-:W-:-:S08]  /*1140*/  DADD R20, R16, R26 ;  /* 0x0000000010147229 */ /* 0x000fd0000000001a */
[--C-:B------:R-:W-:Y:S02]  /*1150*/  DADD R12, R14, R20.reuse ;  /* 0x000000000e0c7229 */ /* 0x100fe40000000014 */
[----:B------:R-:W-:-:S06]  /*1160*/  DADD R16, R16, -R20 ;  /* 0x0000000010107229 */ /* 0x000fcc0000000814 */
[----:B------:R-:W-:Y:S02]  /*1170*/  DADD R14, R14, -R12 ;  /* 0x000000000e0e7229 */ /* 0x000fe4000000080c */
[----:B------:R-:W-:-:S06]  /*1180*/  DADD R16, R26, R16 ;  /* 0x000000001a107229 */ /* 0x000fcc0000000010 */
[----:B------:R-:W-:-:S08]  /*1190*/  DADD R14, R20, R14 ;  /* 0x00000000140e7229 */ /* 0x000fd0000000000e */
[----:B------:R-:W-:Y:S01]  /*11a0*/  DADD R14, R16, R14 ;  /* 0x00000000100e7229 */ /* 0x000fe2000000000e */
[C---:B------:R-:W-:Y:S02]  /*11b0*/  VIADD R16, R33.reuse, 0xfffffc01 ;  /* 0xfffffc0121107836 */ /* 0x040fe40000000000 */
[----:B------:R-:W-:Y:S02]  /*11c0*/  @P1 VIADD R16, R33, 0xfffffc02 ;  /* 0xfffffc0221101836 */ /* 0x000fe40000000000 */
[----:B------:R-:W-:-:S03]  /*11d0*/  IMAD.MOV.U32 R17, RZ, RZ, 0x43300000 ;  /* 0x43300000ff117424 */ /* 0x000fc600078e00ff */
[----:B------:R-:W-:Y:S01]  /*11e0*/  DADD R20, R18, R14 ;  /* 0x0000000012147229 */ /* 0x000fe2000000000e */
[----:B------:R-:W-:-:S06]  /*11f0*/  LOP3.LUT R16, R16, 0x80000000, RZ, 0x3c, !PT ;  /* 0x8000000010107812 */ /* 0x000fcc00078e3cff */
[----:B------:R-:W-:Y:S01]  /*1200*/  DADD R16, R16, -UR6 ;  /* 0x8000000610107e29 */ /* 0x000fe20008000000 */
[----:B------:R-:W-:Y:S01]  /*1210*/  UMOV UR6, 0xfefa39ef ;  /* 0xfefa39ef00067882 */ /* 0x000fe20000000000 */
[----:B------:R-:W-:Y:S01]  /*1220*/  DADD R18, R12, R20 ;  /* 0x000000000c127229 */ /* 0x000fe20000000014 */
[----:B------:R-:W-:-:S07]  /*1230*/  UMOV UR7, 0x3fe62e42 ;  /* 0x3fe62e4200077882 */ /* 0x000fce0000000000 */
[--C-:B------:R-:W-:Y:S02]  /*1240*/  DFMA R14, R16, UR6, R18.reuse ;  /* 0x00000006100e7c2b */ /* 0x100fe40008000012 */
[----:B------:R-:W-:-:S06]  /*1250*/  DADD R22, R12, -R18 ;  /* 0x000000000c167229 */ /* 0x000fcc0000000812 */
[----:B------:R-:W-:Y:S02]  /*1260*/  DFMA R12, R16, -UR6, R14 ;  /* 0x80000006100c7c2b */ /* 0x000fe4000800000e */
[----:B------:R-:W-:-:S06]  /*1270*/  DADD R22, R20, R22 ;  /* 0x0000000014167229 */ /* 0x000fcc0000000016 */
[----:B------:R-:W-:-:S08]  /*1280*/  DADD R12, -R18, R12 ;  /* 0x00000000120c7229 */ /* 0x000fd0000000010c */
[----:B------:R-:W-:-:S08]  /*1290*/  DADD R12, R22, -R12 ;  /* 0x00000000160c7229 */ /* 0x000fd0000000080c */
[----:B------:R-:W-:-:S08]  /*12a0*/  DFMA R16, R16, UR8, R12 ;  /* 0x0000000810107c2b */ /* 0x000fd0000800000c */
[----:B------:R-:W-:-:S08]  /*12b0*/  DADD R12, R14, R16 ;  /* 0x000000000e0c7229 */ /* 0x000fd00000000010 */
[----:B------:R-:W-:Y:S02]  /*12c0*/  DADD R14, R14, -R12 ;  /* 0x000000000e0e7229 */ /* 0x000fe4000000080c */
[----:B------:R-:W-:-:S06]  /*12d0*/  DMUL R20, R12, 2 ;  /* 0x400000000c147828 */ /* 0x000fcc0000000000 */
[----:B------:R-:W-:Y:S02]  /*12e0*/  DADD R16, R16, R14 ;  /* 0x0000000010107229 */ /* 0x000fe4000000000e */
[----:B------:R-:W-:Y:S01]  /*12f0*/  DFMA R12, R12, 2, -R20 ;  /* 0x400000000c0c782b */ /* 0x000fe20000000814 */
[----:B------:R-:W-:Y:S02]  /*1300*/  IMAD.MOV.U32 R14, RZ, RZ, 0x652b82fe ;  /* 0x652b82feff0e7424 */ /* 0x000fe400078e00ff */
[----:B------:R-:W-:-:S05]  /*1310*/  IMAD.MOV.U32 R15, RZ, RZ, 0x3ff71547 ;  /* 0x3ff71547ff0f7424 */ /* 0x000fca00078e00ff */
[----:B------:R-:W-:-:S08]  /*1320*/  DFMA R16, R16, 2, R12 ;  /* 0x400000001010782b */ /* 0x000fd0000000000c */
[----:B------:R-:W-:-:S08]  /*1330*/  DADD R18, R20, R16 ;  /* 0x0000000014127229 */ /* 0x000fd00000000010 */
[----:B------:R-:W-:Y:S02]  /*1340*/  DFMA R14, R18, R14, 6.75539944105574400000e+15 ;  /* 0x43380000120e742b */ /* 0x000fe4000000000e */
[----:B------:R-:W-:Y:S01]  /*1350*/  FSETP.GEU.AND P0, PT, |R19|, 4.1917929649353027344, PT ;  /* 0x4086232b1300780b */ /* 0x000fe20003f0e200 */
[----:B------:R-:W-:-:S05]  /*1360*/  DADD R20, R20, -R18 ;  /* 0x0000000014147229 */ /* 0x000fca0000000812 */
[----:B------:R-:W-:-:S03]  /*1370*/  DADD R12, R14, -6.75539944105574400000e+15 ;  /* 0xc33800000e0c7429 */ /* 0x000fc60000000000 */
[----:B------:R-:W-:-:S05]  /*1380*/  DADD R16, R16, R20 ;  /* 0x0000000010107229 */ /* 0x000fca0000000014 */
[----:B------:R-:W-:Y:S01]  /*1390*/  DFMA R22, R12, -UR6, R18 ;  /* 0x800000060c167c2b */ /* 0x000fe20008000012 */
[----:B------:R-:W-:Y:S01]  /*13a0*/  UMOV UR6, 0x3b39803f ;  /* 0x3b39803f00067882 */ /* 0x000fe20000000000 */
[----:B------:R-:W-:-:S06]  /*13b0*/  UMOV UR7, 0x3c7abc9e ;  /* 0x3c7abc9e00077882 */ /* 0x000fcc0000000000 */
[----:B------:R-:W-:Y:S01]  /*13c0*/  DFMA R22, R12, -UR6, R22 ;  /* 0x800000060c167c2b */ /* 0x000fe20008000016 */
[----:B------:R-:W-:Y:S01]  /*13d0*/  UMOV UR6, 0x69ce2bdf ;  /* 0x69ce2bdf00067882 */ /* 0x000fe20000000000 */
[----:B------:R-:W-:Y:S01]  /*13e0*/  IMAD.MOV.U32 R12, RZ, RZ, -0x35dec16 ;  /* 0xfca213eaff0c7424 */ /* 0x000fe200078e00ff */
[----:B------:R-:W-:Y:S01]  /*13f0*/  UMOV UR7, 0x3e5ade15 ;  /* 0x3e5ade1500077882 */ /* 0x000fe20000000000 */
[----:B------:R-:W-:-:S06]  /*1400*/  IMAD.MOV.U32 R13, RZ, RZ, 0x3e928af3 ;  /* 0x3e928af3ff0d7424 */ /* 0x000fcc00078e00ff */
[----:B------:R-:W-:Y:S01]  /*1410*/  DFMA R12, R22, UR6, R12 ;  /* 0x00000006160c7c2b */ /* 0x000fe2000800000c */
[----:B------:R-:W-:Y:S01]  /*1420*/  UMOV UR6, 0x62401315 ;  /* 0x6240131500067882 */ /* 0x000fe20000000000 */
[----:B------:R-:W-:-:S06]  /*1430*/  UMOV UR7, 0x3ec71dee ;  /* 0x3ec71dee00077882 */ /* 0x000fcc0000000000 */
[----:B------:R-:W-:Y:S01]  /*1440*/  DFMA R12, R22, R12, UR6 ;  /* 0x00000006160c7e2b */ /* 0x000fe2000800000c */
        /* <DEDUP_REMOVED lines=20> */
[----:B------:R-:W-:-:S08]  /*1590*/  DFMA R12, R22, R12, UR6 ;  /* 0x00000006160c7e2b */ /* 0x000fd0000800000c */
[----:B------:R-:W-:-:S08]  /*15a0*/  DFMA R12, R22, R12, 1 ;  /* 0x3ff00000160c742b */ /* 0x000fd0000000000c */
[----:B------:R-:W-:-:S10]  /*15b0*/  DFMA R12, R22, R12, 1 ;  /* 0x3ff00000160c742b */ /* 0x000fd4000000000c */
[----:B------:R-:W-:Y:S02]  /*15c0*/  IMAD R21, R14, 0x100000, R13 ;  /* 0x001000000e157824 */ /* 0x000fe400078e020d */
[----:B------:R-:W-:Y:S01]  /*15d0*/  IMAD.MOV.U32 R20, RZ, RZ, R12 ;  /* 0x000000ffff147224 */ /* 0x000fe200078e000c */
[----:B------:R-:W-:Y:S06]  /*15e0*/  @!P0 BRA `(.L_x_25) ;  /* 0x0000000000308947 */ /* 0x000fec0003800000 */
[----:B------:R-:W-:Y:S01]  /*15f0*/  FSETP.GEU.AND P1, PT, |R19|, 4.2275390625, PT ;  /* 0x408748001300780b */ /* 0x000fe20003f2e200 */
[C---:B------:R-:W-:Y:S02]  /*1600*/  DADD R20, R18.reuse, +INF ;  /* 0x7ff0000012147429 */ /* 0x040fe40000000000 */
[----:B------:R-:W-:-:S08]  /*1610*/  DSETP.GEU.AND P0, PT, R18, RZ, PT ;  /* 0x000000ff1200722a */ /* 0x000fd00003f0e000 */
[----:B------:R-:W-:Y:S02]  /*1620*/  FSEL R20, R20, RZ, P0 ;  /* 0x000000ff14147208 */ /* 0x000fe40000000000 */
[----:B------:R-:W-:Y:S02]  /*1630*/  @!P1 LEA.HI R15, R14, R14, RZ, 0x1 ;  /* 0x0000000e0e0f9211 */ /* 0x000fe400078f08ff */
[----:B------:R-:W-:Y:S02]  /*1640*/  FSEL R21, R21, RZ, P0 ;  /* 0x000000ff15157208 */ /* 0x000fe40000000000 */
[----:B------:R-:W-:-:S05]  /*1650*/  @!P1 SHF.R.S32.HI R15, RZ, 0x1, R15 ;  /* 0x00000001ff0f9819 */ /* 0x000fca000001140f */
[----:B------:R-:W-:Y:S02]  /*1660*/  @!P1 IMAD.IADD R14, R14, 0x1, -R15 ;  /* 0x000000010e0e9824 */ /* 0x000fe400078e0a0f */
[----:B------:R-:W-:-:S03]  /*1670*/  @!P1 IMAD R13, R15, 0x100000, R13 ;  /* 0x001000000f0d9824 */ /* 0x000fc600078e020d */
[----:B------:R-:W-:Y:S01]  /*1680*/  @!P1 LEA R15, R14, 0x3ff00000, 0x14 ;  /* 0x3ff000000e0f9811 */ /* 0x000fe200078ea0ff */
[----:B------:R-:W-:-:S06]  /*1690*/  @!P1 IMAD.MOV.U32 R14, RZ, RZ, RZ ;  /* 0x000000ffff0e9224 */ /* 0x000fcc00078e00ff */
[----:B------:R-:W-:-:S11]  /*16a0*/  @!P1 DMUL R20, R12, R14 ;  /* 0x0000000e0c149228 */ /* 0x000fd60000000000 */
.L_x_25:
[----:B------:R-:W-:Y:S01]  /*16b0*/  DFMA R16, R16, R20, R20 ;  /* 0x000000141010722b */ /* 0x000fe20000000014 */
[----:B------:R-:W-:Y:S01]  /*16c0*/  IMAD.MOV.U32 R33, RZ, RZ, 0x0 ;  /* 0x00000000ff217424 */ /* 0x000fe200078e00ff */
[----:B------:R-:W-:-:S08]  /*16d0*/  DSETP.NEU.AND P0, PT, |R20|, +INF , PT ;  /* 0x7ff000001400742a */ /* 0x000fd00003f0d200 */
[----:B------:R-:W-:Y:S02]  /*16e0*/  FSEL R12, R20, R16, !P0 ;  /* 0x00000010140c7208 */ /* 0x000fe40004000000 */
[----:B------:R-:W-:Y:S01]  /*16f0*/  FSEL R16, R21, R17, !P0 ;  /* 0x0000001115107208 */ /* 0x000fe20004000000 */
[----:B------:R-:W-:Y:S06]  /*1700*/  RET.REL.NODEC R32 `(_Z5KmeanP6uchar4P4info) ;  /* 0xffffffe8203c7950 */ /* 0x000fec0003c3ffff */
.L_x_26:
        /* <DEDUP_REMOVED lines=15> */
.L_x_28:


//--------------------- .nv.shared.reserved.0     --------------------------
	.section	.nv.shared.reserved.0,"aw",@nobits
	.weak		__nv_reservedSMEM_offset_0_alias
	.size		__nv_reservedSMEM_offset_0_alias, 0, 64
	.other		__nv_reservedSMEM_offset_0_alias,@"STO_CUDA_RESERVED_SHARED STV_DEFAULT"
__nv_reservedSMEM_offset_0_alias:
	.zero		0
	.zero		64


//--------------------- .nv.constant0._Z7reBuildP6uchar4P5Uint4P4info --------------------------
	.section	.nv.constant0._Z7reBuildP6uchar4P5Uint4P4info,"a",@progbits
	.sectionflags	@""
	.align	4
.nv.constant0._Z7reBuildP6uchar4P5Uint4P4info:
	.zero		920


//--------------------- .nv.constant0._Z5KmeanP6uchar4P4info --------------------------
	.section	.nv.constant0._Z5KmeanP6uchar4P4info,"a",@progbits
	.sectionflags	@""
	.align	4
.nv.constant0._Z5KmeanP6uchar4P4info:
	.zero		912


//--------------------- SYMBOLS --------------------------

	.type		.nv.reservedSmem.offset0,@object
	.size		.nv.reservedSmem.offset0,0x4
